//
// Generated by NVIDIA NVVM Compiler
//
// Compiler Build ID: CL-36424714
// Cuda compilation tools, release 13.0, V13.0.88
// Based on NVVM 20.0.0
//

.version 9.0
.target sm_100
.address_size 64

	// .globl	_Z13_set2standardP6float2m
.const .align 8 .b8 q1g[32];
.const .align 8 .b8 q2g[128];
.const .align 8 .b8 q2dg[32];
// _ZZ7_q1gradPK6float2S1_PS_mmE5cache has been demoted
// _ZZ7_q2gradPK6float2S1_PS_mmmE5cache has been demoted
// _ZZ12_q2grad_diagPK6float2S1_PS_mmmE5cache has been demoted
// _ZZ14_get_q1densityPK6float2PS_mmE5cache has been demoted
// _ZZ14_get_q2densityPK6float2PS_mmmE5cache has been demoted

.visible .entry _Z13_set2standardP6float2m(
	.param .u64 .ptr .align 1 _Z13_set2standardP6float2m_param_0,
	.param .u64 _Z13_set2standardP6float2m_param_1
)
{
	.reg .pred 	%p<4>;
	.reg .b32 	%r<11>;
	.reg .b32 	%f<4>;
	.reg .b64 	%rd<11>;

	ld.param.u64 	%rd7, [_Z13_set2standardP6float2m_param_0];
	ld.param.u32 	%r4, [_Z13_set2standardP6float2m_param_1];
	cvta.to.global.u64 	%rd1, %rd7;
	mov.b32 	%r5, 1;
	shl.b32 	%r6, %r5, %r4;
	cvt.s64.s32 	%rd2, %r6;
	mov.u32 	%r1, %tid.x;
	mov.u32 	%r2, %ctaid.x;
	mov.u32 	%r3, %ntid.x;
	mad.lo.s32 	%r7, %r2, %r3, %r1;
	cvt.u64.u32 	%rd10, %r7;
	setp.ge.u64 	%p1, %rd10, %rd2;
	@%p1 bra 	$L__BB0_3;
	mov.u32 	%r8, %nctaid.x;
	mul.lo.s32 	%r9, %r3, %r8;
	cvt.u64.u32 	%rd4, %r9;
$L__BB0_2:
	shl.b64 	%rd8, %rd10, 3;
	add.s64 	%rd9, %rd1, %rd8;
	mov.f32 	%f1, 0f00000000;
	st.global.v2.f32 	[%rd9], {%f1, %f1};
	add.s64 	%rd10, %rd10, %rd4;
	setp.lt.u64 	%p2, %rd10, %rd2;
	@%p2 bra 	$L__BB0_2;
$L__BB0_3:
	bar.sync 	0;
	or.b32  	%r10, %r2, %r1;
	setp.ne.s32 	%p3, %r10, 0;
	@%p3 bra 	$L__BB0_5;
	mov.f32 	%f2, 0f00000000;
	mov.f32 	%f3, 0f3F800000;
	st.global.v2.f32 	[%rd1], {%f3, %f2};
$L__BB0_5:
	ret;

}
	// .globl	_Z7_q1gradPK6float2S1_PS_mm
.visible .entry _Z7_q1gradPK6float2S1_PS_mm(
	.param .u64 .ptr .align 1 _Z7_q1gradPK6float2S1_PS_mm_param_0,
	.param .u64 .ptr .align 1 _Z7_q1gradPK6float2S1_PS_mm_param_1,
	.param .u64 .ptr .align 1 _Z7_q1gradPK6float2S1_PS_mm_param_2,
	.param .u64 _Z7_q1gradPK6float2S1_PS_mm_param_3,
	.param .u64 _Z7_q1gradPK6float2S1_PS_mm_param_4
)
{
	.reg .pred 	%p<15>;
	.reg .b32 	%r<22>;
	.reg .b32 	%f<335>;
	.reg .b64 	%rd<73>;
	// demoted variable
	.shared .align 8 .b8 _ZZ7_q1gradPK6float2S1_PS_mmE5cache[4096];
	ld.param.u64 	%rd18, [_Z7_q1gradPK6float2S1_PS_mm_param_3];
	ld.param.u32 	%r6, [_Z7_q1gradPK6float2S1_PS_mm_param_4];
	cvt.u32.u64 	%r7, %rd18;
	mov.b64 	%rd19, -1;
	shl.b64 	%rd1, %rd19, %r7;
	mov.b32 	%r8, 1;
	shl.b32 	%r1, %r8, %r7;
	shl.b32 	%r9, %r8, %r6;
	cvt.s64.s32 	%rd20, %r9;
	shr.u64 	%rd2, %rd20, 1;
	mov.u32 	%r2, %tid.x;
	mov.u32 	%r3, %ctaid.x;
	mov.u32 	%r4, %ntid.x;
	mad.lo.s32 	%r10, %r3, %r4, %r2;
	cvt.u64.u32 	%rd72, %r10;
	setp.le.u64 	%p1, %rd2, %rd72;
	mov.f32 	%f319, 0f00000000;
	mov.f32 	%f320, %f319;
	mov.f32 	%f321, %f319;
	mov.f32 	%f322, %f319;
	mov.f32 	%f323, %f319;
	mov.f32 	%f324, %f319;
	mov.f32 	%f325, %f319;
	mov.f32 	%f326, %f319;
	@%p1 bra 	$L__BB1_7;
	mov.u32 	%r11, %nctaid.x;
	mul.lo.s32 	%r12, %r4, %r11;
	cvt.u64.u32 	%rd4, %r12;
	add.s64 	%rd5, %rd4, %rd72;
	max.u64 	%rd21, %rd2, %rd5;
	setp.lt.u64 	%p2, %rd5, %rd2;
	selp.u64 	%rd6, 1, 0, %p2;
	add.s64 	%rd22, %rd5, %rd6;
	sub.s64 	%rd7, %rd21, %rd22;
	and.b64  	%rd23, %rd7, -4294967296;
	setp.ne.s64 	%p3, %rd23, 0;
	@%p3 bra 	$L__BB1_3;
	cvt.u32.u64 	%r13, %rd4;
	cvt.u32.u64 	%r14, %rd7;
	div.u32 	%r15, %r14, %r13;
	cvt.u64.u32 	%rd70, %r15;
	bra.uni 	$L__BB1_4;
$L__BB1_3:
	div.u64 	%rd70, %rd7, %rd4;
$L__BB1_4:
	add.s64 	%rd11, %rd70, %rd6;
	and.b64  	%rd24, %rd11, 1;
	setp.eq.b64 	%p4, %rd24, 1;
	mov.f32 	%f319, 0f00000000;
	mov.f32 	%f320, %f319;
	mov.f32 	%f321, %f319;
	mov.f32 	%f322, %f319;
	mov.f32 	%f323, %f319;
	mov.f32 	%f324, %f319;
	mov.f32 	%f325, %f319;
	mov.f32 	%f326, %f319;
	@%p4 bra 	$L__BB1_6;
	ld.param.u64 	%rd66, [_Z7_q1gradPK6float2S1_PS_mm_param_1];
	ld.param.u64 	%rd64, [_Z7_q1gradPK6float2S1_PS_mm_param_0];
	and.b64  	%rd25, %rd1, %rd72;
	not.b64 	%rd26, %rd1;
	and.b64  	%rd27, %rd72, %rd26;
	cvta.to.global.u64 	%rd28, %rd64;
	shl.b64 	%rd29, %rd25, 4;
	shl.b64 	%rd30, %rd27, 3;
	or.b64  	%rd31, %rd29, %rd30;
	add.s64 	%rd32, %rd28, %rd31;
	ld.global.v2.f32 	{%f43, %f44}, [%rd32];
	cvta.to.global.u64 	%rd33, %rd66;
	add.s64 	%rd34, %rd33, %rd31;
	ld.global.v2.f32 	{%f45, %f46}, [%rd34];
	mul.f32 	%f47, %f45, %f43;
	mul.f32 	%f48, %f46, %f44;
	sub.f32 	%f49, %f47, %f48;
	mul.f32 	%f50, %f45, %f44;
	fma.rn.f32 	%f51, %f46, %f43, %f50;
	add.f32 	%f326, %f49, 0f00000000;
	add.f32 	%f325, %f51, 0f00000000;
	mul.wide.s32 	%rd35, %r1, 8;
	add.s64 	%rd36, %rd34, %rd35;
	ld.global.v2.f32 	{%f52, %f53}, [%rd36];
	mul.f32 	%f54, %f52, %f43;
	mul.f32 	%f55, %f53, %f44;
	sub.f32 	%f56, %f54, %f55;
	mul.f32 	%f57, %f52, %f44;
	fma.rn.f32 	%f58, %f53, %f43, %f57;
	add.f32 	%f322, %f56, 0f00000000;
	add.f32 	%f321, %f58, 0f00000000;
	add.s64 	%rd37, %rd32, %rd35;
	ld.global.v2.f32 	{%f59, %f60}, [%rd37];
	mul.f32 	%f61, %f45, %f59;
	mul.f32 	%f62, %f46, %f60;
	sub.f32 	%f63, %f61, %f62;
	mul.f32 	%f64, %f45, %f60;
	fma.rn.f32 	%f65, %f46, %f59, %f64;
	add.f32 	%f324, %f63, 0f00000000;
	add.f32 	%f323, %f65, 0f00000000;
	mul.f32 	%f66, %f52, %f59;
	mul.f32 	%f67, %f53, %f60;
	sub.f32 	%f68, %f66, %f67;
	mul.f32 	%f69, %f52, %f60;
	fma.rn.f32 	%f70, %f53, %f59, %f69;
	add.f32 	%f320, %f68, 0f00000000;
	add.f32 	%f319, %f70, 0f00000000;
	mov.u64 	%rd72, %rd5;
$L__BB1_6:
	setp.eq.s64 	%p5, %rd11, 0;
	@%p5 bra 	$L__BB1_7;
	bra.uni 	$L__BB1_24;
$L__BB1_7:
	shl.b32 	%r19, %r2, 5;
	mov.u32 	%r20, _ZZ7_q1gradPK6float2S1_PS_mmE5cache;
	add.s32 	%r5, %r20, %r19;
	st.shared.v2.f32 	[%r5], {%f326, %f325};
	st.shared.v2.f32 	[%r5+16], {%f322, %f321};
	st.shared.v2.f32 	[%r5+8], {%f324, %f323};
	st.shared.v2.f32 	[%r5+24], {%f320, %f319};
	bar.sync 	0;
	setp.lt.u32 	%p7, %r2, 64;
	@%p7 bra 	$L__BB1_8;
	bra.uni 	$L__BB1_9;
$L__BB1_8:
	ld.shared.v2.f32 	{%f135, %f136}, [%r5];
	ld.shared.v2.f32 	{%f137, %f138}, [%r5+2048];
	add.f32 	%f139, %f135, %f137;
	add.f32 	%f140, %f136, %f138;
	st.shared.v2.f32 	[%r5], {%f139, %f140};
	ld.shared.v2.f32 	{%f141, %f142}, [%r5+16];
	ld.shared.v2.f32 	{%f143, %f144}, [%r5+2064];
	add.f32 	%f145, %f141, %f143;
	add.f32 	%f146, %f142, %f144;
	st.shared.v2.f32 	[%r5+16], {%f145, %f146};
	ld.shared.v2.f32 	{%f147, %f148}, [%r5+8];
	ld.shared.v2.f32 	{%f149, %f150}, [%r5+2056];
	add.f32 	%f151, %f147, %f149;
	add.f32 	%f152, %f148, %f150;
	st.shared.v2.f32 	[%r5+8], {%f151, %f152};
	ld.shared.v2.f32 	{%f153, %f154}, [%r5+24];
	ld.shared.v2.f32 	{%f155, %f156}, [%r5+2072];
	add.f32 	%f157, %f153, %f155;
	add.f32 	%f158, %f154, %f156;
	st.shared.v2.f32 	[%r5+24], {%f157, %f158};
$L__BB1_9:
	bar.sync 	0;
	setp.gt.u32 	%p8, %r2, 31;
	@%p8 bra 	$L__BB1_11;
	ld.shared.v2.f32 	{%f159, %f160}, [%r5];
	ld.shared.v2.f32 	{%f161, %f162}, [%r5+1024];
	add.f32 	%f163, %f159, %f161;
	add.f32 	%f164, %f160, %f162;
	st.shared.v2.f32 	[%r5], {%f163, %f164};
	ld.shared.v2.f32 	{%f165, %f166}, [%r5+16];
	ld.shared.v2.f32 	{%f167, %f168}, [%r5+1040];
	add.f32 	%f169, %f165, %f167;
	add.f32 	%f170, %f166, %f168;
	st.shared.v2.f32 	[%r5+16], {%f169, %f170};
	ld.shared.v2.f32 	{%f171, %f172}, [%r5+8];
	ld.shared.v2.f32 	{%f173, %f174}, [%r5+1032];
	add.f32 	%f175, %f171, %f173;
	add.f32 	%f176, %f172, %f174;
	st.shared.v2.f32 	[%r5+8], {%f175, %f176};
	ld.shared.v2.f32 	{%f177, %f178}, [%r5+24];
	ld.shared.v2.f32 	{%f179, %f180}, [%r5+1048];
	add.f32 	%f181, %f177, %f179;
	add.f32 	%f182, %f178, %f180;
	st.shared.v2.f32 	[%r5+24], {%f181, %f182};
$L__BB1_11:
	bar.sync 	0;
	setp.gt.u32 	%p9, %r2, 15;
	@%p9 bra 	$L__BB1_13;
	ld.shared.v2.f32 	{%f183, %f184}, [%r5];
	ld.shared.v2.f32 	{%f185, %f186}, [%r5+512];
	add.f32 	%f187, %f183, %f185;
	add.f32 	%f188, %f184, %f186;
	st.shared.v2.f32 	[%r5], {%f187, %f188};
	ld.shared.v2.f32 	{%f189, %f190}, [%r5+16];
	ld.shared.v2.f32 	{%f191, %f192}, [%r5+528];
	add.f32 	%f193, %f189, %f191;
	add.f32 	%f194, %f190, %f192;
	st.shared.v2.f32 	[%r5+16], {%f193, %f194};
	ld.shared.v2.f32 	{%f195, %f196}, [%r5+8];
	ld.shared.v2.f32 	{%f197, %f198}, [%r5+520];
	add.f32 	%f199, %f195, %f197;
	add.f32 	%f200, %f196, %f198;
	st.shared.v2.f32 	[%r5+8], {%f199, %f200};
	ld.shared.v2.f32 	{%f201, %f202}, [%r5+24];
	ld.shared.v2.f32 	{%f203, %f204}, [%r5+536];
	add.f32 	%f205, %f201, %f203;
	add.f32 	%f206, %f202, %f204;
	st.shared.v2.f32 	[%r5+24], {%f205, %f206};
$L__BB1_13:
	bar.sync 	0;
	setp.gt.u32 	%p10, %r2, 7;
	@%p10 bra 	$L__BB1_15;
	ld.shared.v2.f32 	{%f207, %f208}, [%r5];
	ld.shared.v2.f32 	{%f209, %f210}, [%r5+256];
	add.f32 	%f211, %f207, %f209;
	add.f32 	%f212, %f208, %f210;
	st.shared.v2.f32 	[%r5], {%f211, %f212};
	ld.shared.v2.f32 	{%f213, %f214}, [%r5+16];
	ld.shared.v2.f32 	{%f215, %f216}, [%r5+272];
	add.f32 	%f217, %f213, %f215;
	add.f32 	%f218, %f214, %f216;
	st.shared.v2.f32 	[%r5+16], {%f217, %f218};
	ld.shared.v2.f32 	{%f219, %f220}, [%r5+8];
	ld.shared.v2.f32 	{%f221, %f222}, [%r5+264];
	add.f32 	%f223, %f219, %f221;
	add.f32 	%f224, %f220, %f222;
	st.shared.v2.f32 	[%r5+8], {%f223, %f224};
	ld.shared.v2.f32 	{%f225, %f226}, [%r5+24];
	ld.shared.v2.f32 	{%f227, %f228}, [%r5+280];
	add.f32 	%f229, %f225, %f227;
	add.f32 	%f230, %f226, %f228;
	st.shared.v2.f32 	[%r5+24], {%f229, %f230};
$L__BB1_15:
	bar.sync 	0;
	setp.gt.u32 	%p11, %r2, 3;
	@%p11 bra 	$L__BB1_17;
	ld.shared.v2.f32 	{%f231, %f232}, [%r5];
	ld.shared.v2.f32 	{%f233, %f234}, [%r5+128];
	add.f32 	%f235, %f231, %f233;
	add.f32 	%f236, %f232, %f234;
	st.shared.v2.f32 	[%r5], {%f235, %f236};
	ld.shared.v2.f32 	{%f237, %f238}, [%r5+16];
	ld.shared.v2.f32 	{%f239, %f240}, [%r5+144];
	add.f32 	%f241, %f237, %f239;
	add.f32 	%f242, %f238, %f240;
	st.shared.v2.f32 	[%r5+16], {%f241, %f242};
	ld.shared.v2.f32 	{%f243, %f244}, [%r5+8];
	ld.shared.v2.f32 	{%f245, %f246}, [%r5+136];
	add.f32 	%f247, %f243, %f245;
	add.f32 	%f248, %f244, %f246;
	st.shared.v2.f32 	[%r5+8], {%f247, %f248};
	ld.shared.v2.f32 	{%f249, %f250}, [%r5+24];
	ld.shared.v2.f32 	{%f251, %f252}, [%r5+152];
	add.f32 	%f253, %f249, %f251;
	add.f32 	%f254, %f250, %f252;
	st.shared.v2.f32 	[%r5+24], {%f253, %f254};
$L__BB1_17:
	bar.sync 	0;
	setp.gt.u32 	%p12, %r2, 1;
	@%p12 bra 	$L__BB1_19;
	ld.shared.v2.f32 	{%f255, %f256}, [%r5];
	ld.shared.v2.f32 	{%f257, %f258}, [%r5+64];
	add.f32 	%f259, %f255, %f257;
	add.f32 	%f260, %f256, %f258;
	st.shared.v2.f32 	[%r5], {%f259, %f260};
	ld.shared.v2.f32 	{%f261, %f262}, [%r5+16];
	ld.shared.v2.f32 	{%f263, %f264}, [%r5+80];
	add.f32 	%f265, %f261, %f263;
	add.f32 	%f266, %f262, %f264;
	st.shared.v2.f32 	[%r5+16], {%f265, %f266};
	ld.shared.v2.f32 	{%f267, %f268}, [%r5+8];
	ld.shared.v2.f32 	{%f269, %f270}, [%r5+72];
	add.f32 	%f271, %f267, %f269;
	add.f32 	%f272, %f268, %f270;
	st.shared.v2.f32 	[%r5+8], {%f271, %f272};
	ld.shared.v2.f32 	{%f273, %f274}, [%r5+24];
	ld.shared.v2.f32 	{%f275, %f276}, [%r5+88];
	add.f32 	%f277, %f273, %f275;
	add.f32 	%f278, %f274, %f276;
	st.shared.v2.f32 	[%r5+24], {%f277, %f278};
$L__BB1_19:
	bar.sync 	0;
	setp.ne.s32 	%p13, %r2, 0;
	@%p13 bra 	$L__BB1_21;
	ld.shared.v2.f32 	{%f279, %f280}, [%r5];
	ld.shared.v2.f32 	{%f281, %f282}, [_ZZ7_q1gradPK6float2S1_PS_mmE5cache+32];
	add.f32 	%f283, %f279, %f281;
	add.f32 	%f284, %f280, %f282;
	st.shared.v2.f32 	[%r5], {%f283, %f284};
	ld.shared.v2.f32 	{%f285, %f286}, [%r5+16];
	ld.shared.v2.f32 	{%f287, %f288}, [_ZZ7_q1gradPK6float2S1_PS_mmE5cache+48];
	add.f32 	%f289, %f285, %f287;
	add.f32 	%f290, %f286, %f288;
	st.shared.v2.f32 	[%r5+16], {%f289, %f290};
	ld.shared.v2.f32 	{%f291, %f292}, [%r5+8];
	ld.shared.v2.f32 	{%f293, %f294}, [_ZZ7_q1gradPK6float2S1_PS_mmE5cache+40];
	add.f32 	%f295, %f291, %f293;
	add.f32 	%f296, %f292, %f294;
	st.shared.v2.f32 	[%r5+8], {%f295, %f296};
	ld.shared.v2.f32 	{%f297, %f298}, [%r5+24];
	ld.shared.v2.f32 	{%f299, %f300}, [_ZZ7_q1gradPK6float2S1_PS_mmE5cache+56];
	add.f32 	%f301, %f297, %f299;
	add.f32 	%f302, %f298, %f300;
	st.shared.v2.f32 	[%r5+24], {%f301, %f302};
$L__BB1_21:
	setp.ne.s32 	%p14, %r2, 0;
	bar.sync 	0;
	@%p14 bra 	$L__BB1_23;
	ld.param.u64 	%rd68, [_Z7_q1gradPK6float2S1_PS_mm_param_2];
	shl.b32 	%r21, %r3, 2;
	cvta.to.global.u64 	%rd61, %rd68;
	mul.wide.u32 	%rd62, %r21, 8;
	add.s64 	%rd63, %rd61, %rd62;
	ld.shared.v2.f32 	{%f303, %f304}, [_ZZ7_q1gradPK6float2S1_PS_mmE5cache];
	st.global.v2.f32 	[%rd63], {%f303, %f304};
	ld.shared.v2.f32 	{%f305, %f306}, [_ZZ7_q1gradPK6float2S1_PS_mmE5cache+16];
	st.global.v2.f32 	[%rd63+16], {%f305, %f306};
	ld.shared.v2.f32 	{%f307, %f308}, [_ZZ7_q1gradPK6float2S1_PS_mmE5cache+8];
	st.global.v2.f32 	[%rd63+8], {%f307, %f308};
	ld.shared.v2.f32 	{%f309, %f310}, [_ZZ7_q1gradPK6float2S1_PS_mmE5cache+24];
	st.global.v2.f32 	[%rd63+24], {%f309, %f310};
$L__BB1_23:
	ret;
$L__BB1_24:
	ld.param.u64 	%rd69, [_Z7_q1gradPK6float2S1_PS_mm_param_3];
	ld.param.u64 	%rd67, [_Z7_q1gradPK6float2S1_PS_mm_param_1];
	ld.param.u64 	%rd65, [_Z7_q1gradPK6float2S1_PS_mm_param_0];
	cvt.u32.u64 	%r16, %rd69;
	mov.b32 	%r17, 1;
	shl.b32 	%r18, %r17, %r16;
	and.b64  	%rd38, %rd72, %rd1;
	not.b64 	%rd39, %rd1;
	and.b64  	%rd40, %rd72, %rd39;
	cvta.to.global.u64 	%rd41, %rd65;
	shl.b64 	%rd42, %rd38, 4;
	shl.b64 	%rd43, %rd40, 3;
	or.b64  	%rd44, %rd42, %rd43;
	add.s64 	%rd45, %rd41, %rd44;
	ld.global.v2.f32 	{%f71, %f72}, [%rd45];
	cvta.to.global.u64 	%rd46, %rd67;
	add.s64 	%rd47, %rd46, %rd44;
	ld.global.v2.f32 	{%f73, %f74}, [%rd47];
	mul.f32 	%f75, %f73, %f71;
	mul.f32 	%f76, %f74, %f72;
	sub.f32 	%f77, %f75, %f76;
	mul.f32 	%f78, %f73, %f72;
	fma.rn.f32 	%f79, %f74, %f71, %f78;
	add.f32 	%f80, %f326, %f77;
	add.f32 	%f81, %f325, %f79;
	mul.wide.s32 	%rd48, %r18, 8;
	add.s64 	%rd49, %rd47, %rd48;
	ld.global.v2.f32 	{%f82, %f83}, [%rd49];
	mul.f32 	%f84, %f82, %f71;
	mul.f32 	%f85, %f83, %f72;
	sub.f32 	%f86, %f84, %f85;
	mul.f32 	%f87, %f82, %f72;
	fma.rn.f32 	%f88, %f83, %f71, %f87;
	add.f32 	%f89, %f322, %f86;
	add.f32 	%f90, %f321, %f88;
	add.s64 	%rd50, %rd45, %rd48;
	ld.global.v2.f32 	{%f91, %f92}, [%rd50];
	mul.f32 	%f93, %f73, %f91;
	mul.f32 	%f94, %f74, %f92;
	sub.f32 	%f95, %f93, %f94;
	mul.f32 	%f96, %f73, %f92;
	fma.rn.f32 	%f97, %f74, %f91, %f96;
	add.f32 	%f98, %f324, %f95;
	add.f32 	%f99, %f323, %f97;
	mul.f32 	%f100, %f82, %f91;
	mul.f32 	%f101, %f83, %f92;
	sub.f32 	%f102, %f100, %f101;
	mul.f32 	%f103, %f82, %f92;
	fma.rn.f32 	%f104, %f83, %f91, %f103;
	add.f32 	%f105, %f320, %f102;
	add.f32 	%f106, %f319, %f104;
	add.s64 	%rd51, %rd72, %rd4;
	and.b64  	%rd52, %rd51, %rd1;
	and.b64  	%rd53, %rd51, %rd39;
	shl.b64 	%rd54, %rd53, 3;
	shl.b64 	%rd55, %rd52, 4;
	or.b64  	%rd56, %rd55, %rd54;
	add.s64 	%rd57, %rd41, %rd56;
	ld.global.v2.f32 	{%f107, %f108}, [%rd57];
	add.s64 	%rd58, %rd46, %rd56;
	ld.global.v2.f32 	{%f109, %f110}, [%rd58];
	mul.f32 	%f111, %f109, %f107;
	mul.f32 	%f112, %f110, %f108;
	sub.f32 	%f113, %f111, %f112;
	mul.f32 	%f114, %f109, %f108;
	fma.rn.f32 	%f115, %f110, %f107, %f114;
	add.f32 	%f326, %f80, %f113;
	add.f32 	%f325, %f81, %f115;
	add.s64 	%rd59, %rd58, %rd48;
	ld.global.v2.f32 	{%f116, %f117}, [%rd59];
	mul.f32 	%f118, %f116, %f107;
	mul.f32 	%f119, %f117, %f108;
	sub.f32 	%f120, %f118, %f119;
	mul.f32 	%f121, %f116, %f108;
	fma.rn.f32 	%f122, %f117, %f107, %f121;
	add.f32 	%f322, %f89, %f120;
	add.f32 	%f321, %f90, %f122;
	add.s64 	%rd60, %rd57, %rd48;
	ld.global.v2.f32 	{%f123, %f124}, [%rd60];
	mul.f32 	%f125, %f109, %f123;
	mul.f32 	%f126, %f110, %f124;
	sub.f32 	%f127, %f125, %f126;
	mul.f32 	%f128, %f109, %f124;
	fma.rn.f32 	%f129, %f110, %f123, %f128;
	add.f32 	%f324, %f98, %f127;
	add.f32 	%f323, %f99, %f129;
	mul.f32 	%f130, %f116, %f123;
	mul.f32 	%f131, %f117, %f124;
	sub.f32 	%f132, %f130, %f131;
	mul.f32 	%f133, %f116, %f124;
	fma.rn.f32 	%f134, %f117, %f123, %f133;
	add.f32 	%f320, %f105, %f132;
	add.f32 	%f319, %f106, %f134;
	add.s64 	%rd72, %rd51, %rd4;
	setp.lt.u64 	%p6, %rd72, %rd2;
	@%p6 bra 	$L__BB1_24;
	bra.uni 	$L__BB1_7;

}
	// .globl	_Z7_q2gradPK6float2S1_PS_mmm
.visible .entry _Z7_q2gradPK6float2S1_PS_mmm(
	.param .u64 .ptr .align 1 _Z7_q2gradPK6float2S1_PS_mmm_param_0,
	.param .u64 .ptr .align 1 _Z7_q2gradPK6float2S1_PS_mmm_param_1,
	.param .u64 .ptr .align 1 _Z7_q2gradPK6float2S1_PS_mmm_param_2,
	.param .u64 _Z7_q2gradPK6float2S1_PS_mmm_param_3,
	.param .u64 _Z7_q2gradPK6float2S1_PS_mmm_param_4,
	.param .u64 _Z7_q2gradPK6float2S1_PS_mmm_param_5
)
{
	.reg .pred 	%p<6>;
	.reg .b32 	%r<32>;
	.reg .b32 	%f<387>;
	.reg .b64 	%rd<51>;
	// demoted variable
	.shared .align 8 .b8 _ZZ7_q2gradPK6float2S1_PS_mmmE5cache[16384];
	ld.param.u32 	%r7, [_Z7_q2gradPK6float2S1_PS_mmm_param_5];
	mov.b32 	%r8, 1;
	shl.b32 	%r9, %r8, %r7;
	cvt.s64.s32 	%rd13, %r9;
	shr.u64 	%rd1, %rd13, 2;
	mov.u32 	%r1, %tid.x;
	mov.u32 	%r2, %ctaid.x;
	mov.u32 	%r3, %ntid.x;
	mad.lo.s32 	%r10, %r2, %r3, %r1;
	cvt.u64.u32 	%rd50, %r10;
	setp.le.u64 	%p1, %rd1, %rd50;
	mov.f32 	%f355, 0f00000000;
	mov.f32 	%f356, %f355;
	mov.f32 	%f357, %f355;
	mov.f32 	%f358, %f355;
	mov.f32 	%f359, %f355;
	mov.f32 	%f360, %f355;
	mov.f32 	%f361, %f355;
	mov.f32 	%f362, %f355;
	mov.f32 	%f363, %f355;
	mov.f32 	%f364, %f355;
	mov.f32 	%f365, %f355;
	mov.f32 	%f366, %f355;
	mov.f32 	%f367, %f355;
	mov.f32 	%f368, %f355;
	mov.f32 	%f369, %f355;
	mov.f32 	%f370, %f355;
	mov.f32 	%f371, %f355;
	mov.f32 	%f372, %f355;
	mov.f32 	%f373, %f355;
	mov.f32 	%f374, %f355;
	mov.f32 	%f375, %f355;
	mov.f32 	%f376, %f355;
	mov.f32 	%f377, %f355;
	mov.f32 	%f378, %f355;
	mov.f32 	%f379, %f355;
	mov.f32 	%f380, %f355;
	mov.f32 	%f381, %f355;
	mov.f32 	%f382, %f355;
	mov.f32 	%f383, %f355;
	mov.f32 	%f384, %f355;
	mov.f32 	%f385, %f355;
	mov.f32 	%f386, %f355;
	@%p1 bra 	$L__BB2_3;
	ld.param.u64 	%rd48, [_Z7_q2gradPK6float2S1_PS_mmm_param_4];
	ld.param.u64 	%rd46, [_Z7_q2gradPK6float2S1_PS_mmm_param_3];
	cvt.u32.u64 	%r11, %rd46;
	mov.b64 	%rd14, -1;
	shl.b64 	%rd15, %rd14, %r11;
	cvt.u32.u64 	%r12, %rd48;
	shl.b64 	%rd16, %rd14, %r12;
	mov.u32 	%r13, %nctaid.x;
	mul.lo.s32 	%r14, %r3, %r13;
	cvt.u64.u32 	%rd3, %r14;
	max.u64 	%rd4, %rd16, %rd15;
	min.u64 	%rd5, %rd16, %rd15;
	mov.f32 	%f355, 0f00000000;
$L__BB2_2:
	ld.param.u64 	%rd49, [_Z7_q2gradPK6float2S1_PS_mmm_param_4];
	ld.param.u64 	%rd47, [_Z7_q2gradPK6float2S1_PS_mmm_param_3];
	ld.param.u64 	%rd44, [_Z7_q2gradPK6float2S1_PS_mmm_param_1];
	ld.param.u64 	%rd43, [_Z7_q2gradPK6float2S1_PS_mmm_param_0];
	cvt.u32.u64 	%r15, %rd47;
	mov.b32 	%r16, 1;
	shl.b32 	%r17, %r16, %r15;
	cvt.u32.u64 	%r18, %rd49;
	shl.b32 	%r19, %r16, %r18;
	and.b64  	%rd17, %rd50, %rd4;
	shl.b64 	%rd18, %rd17, 1;
	not.b64 	%rd19, %rd4;
	and.b64  	%rd20, %rd50, %rd19;
	or.b64  	%rd21, %rd18, %rd20;
	and.b64  	%rd22, %rd21, %rd5;
	not.b64 	%rd23, %rd5;
	and.b64  	%rd24, %rd21, %rd23;
	cvta.to.global.u64 	%rd25, %rd43;
	shl.b64 	%rd26, %rd24, 3;
	shl.b64 	%rd27, %rd22, 4;
	or.b64  	%rd28, %rd27, %rd26;
	add.s64 	%rd29, %rd25, %rd28;
	ld.global.v2.f32 	{%f99, %f100}, [%rd29];
	cvta.to.global.u64 	%rd30, %rd44;
	add.s64 	%rd31, %rd30, %rd28;
	ld.global.v2.f32 	{%f101, %f102}, [%rd31];
	mul.f32 	%f103, %f101, %f99;
	mul.f32 	%f104, %f102, %f100;
	sub.f32 	%f105, %f103, %f104;
	mul.f32 	%f106, %f101, %f100;
	fma.rn.f32 	%f107, %f102, %f99, %f106;
	add.f32 	%f386, %f386, %f105;
	add.f32 	%f385, %f385, %f107;
	mul.wide.s32 	%rd32, %r17, 8;
	add.s64 	%rd33, %rd31, %rd32;
	ld.global.v2.f32 	{%f108, %f109}, [%rd33];
	mul.f32 	%f110, %f108, %f99;
	mul.f32 	%f111, %f109, %f100;
	sub.f32 	%f112, %f110, %f111;
	mul.f32 	%f113, %f108, %f100;
	fma.rn.f32 	%f114, %f109, %f99, %f113;
	add.f32 	%f370, %f370, %f112;
	add.f32 	%f369, %f369, %f114;
	mul.wide.s32 	%rd34, %r19, 8;
	add.s64 	%rd35, %rd31, %rd34;
	ld.global.v2.f32 	{%f115, %f116}, [%rd35];
	mul.f32 	%f117, %f115, %f99;
	mul.f32 	%f118, %f116, %f100;
	sub.f32 	%f119, %f117, %f118;
	mul.f32 	%f120, %f115, %f100;
	fma.rn.f32 	%f121, %f116, %f99, %f120;
	add.f32 	%f378, %f378, %f119;
	add.f32 	%f377, %f377, %f121;
	add.s64 	%rd36, %rd35, %rd32;
	ld.global.v2.f32 	{%f122, %f123}, [%rd36];
	mul.f32 	%f124, %f122, %f99;
	mul.f32 	%f125, %f123, %f100;
	sub.f32 	%f126, %f124, %f125;
	mul.f32 	%f127, %f122, %f100;
	fma.rn.f32 	%f128, %f123, %f99, %f127;
	add.f32 	%f362, %f362, %f126;
	add.f32 	%f361, %f361, %f128;
	add.s64 	%rd37, %rd29, %rd32;
	ld.global.v2.f32 	{%f129, %f130}, [%rd37];
	mul.f32 	%f131, %f101, %f129;
	mul.f32 	%f132, %f102, %f130;
	sub.f32 	%f133, %f131, %f132;
	mul.f32 	%f134, %f101, %f130;
	fma.rn.f32 	%f135, %f102, %f129, %f134;
	add.f32 	%f382, %f382, %f133;
	add.f32 	%f381, %f381, %f135;
	mul.f32 	%f136, %f108, %f129;
	mul.f32 	%f137, %f109, %f130;
	sub.f32 	%f138, %f136, %f137;
	mul.f32 	%f139, %f108, %f130;
	fma.rn.f32 	%f140, %f109, %f129, %f139;
	add.f32 	%f366, %f366, %f138;
	add.f32 	%f365, %f365, %f140;
	mul.f32 	%f141, %f115, %f129;
	mul.f32 	%f142, %f116, %f130;
	sub.f32 	%f143, %f141, %f142;
	mul.f32 	%f144, %f115, %f130;
	fma.rn.f32 	%f145, %f116, %f129, %f144;
	add.f32 	%f374, %f374, %f143;
	add.f32 	%f373, %f373, %f145;
	mul.f32 	%f146, %f122, %f129;
	mul.f32 	%f147, %f123, %f130;
	sub.f32 	%f148, %f146, %f147;
	mul.f32 	%f149, %f122, %f130;
	fma.rn.f32 	%f150, %f123, %f129, %f149;
	add.f32 	%f358, %f358, %f148;
	add.f32 	%f357, %f357, %f150;
	add.s64 	%rd38, %rd29, %rd34;
	ld.global.v2.f32 	{%f151, %f152}, [%rd38];
	mul.f32 	%f153, %f101, %f151;
	mul.f32 	%f154, %f102, %f152;
	sub.f32 	%f155, %f153, %f154;
	mul.f32 	%f156, %f101, %f152;
	fma.rn.f32 	%f157, %f102, %f151, %f156;
	add.f32 	%f384, %f384, %f155;
	add.f32 	%f383, %f383, %f157;
	mul.f32 	%f158, %f108, %f151;
	mul.f32 	%f159, %f109, %f152;
	sub.f32 	%f160, %f158, %f159;
	mul.f32 	%f161, %f108, %f152;
	fma.rn.f32 	%f162, %f109, %f151, %f161;
	add.f32 	%f368, %f368, %f160;
	add.f32 	%f367, %f367, %f162;
	mul.f32 	%f163, %f115, %f151;
	mul.f32 	%f164, %f116, %f152;
	sub.f32 	%f165, %f163, %f164;
	mul.f32 	%f166, %f115, %f152;
	fma.rn.f32 	%f167, %f116, %f151, %f166;
	add.f32 	%f376, %f376, %f165;
	add.f32 	%f375, %f375, %f167;
	mul.f32 	%f168, %f122, %f151;
	mul.f32 	%f169, %f123, %f152;
	sub.f32 	%f170, %f168, %f169;
	mul.f32 	%f171, %f122, %f152;
	fma.rn.f32 	%f172, %f123, %f151, %f171;
	add.f32 	%f360, %f360, %f170;
	add.f32 	%f359, %f359, %f172;
	add.s64 	%rd39, %rd38, %rd32;
	ld.global.v2.f32 	{%f173, %f174}, [%rd39];
	mul.f32 	%f175, %f101, %f173;
	mul.f32 	%f176, %f102, %f174;
	sub.f32 	%f177, %f175, %f176;
	mul.f32 	%f178, %f101, %f174;
	fma.rn.f32 	%f179, %f102, %f173, %f178;
	add.f32 	%f380, %f380, %f177;
	add.f32 	%f379, %f379, %f179;
	mul.f32 	%f180, %f108, %f173;
	mul.f32 	%f181, %f109, %f174;
	sub.f32 	%f182, %f180, %f181;
	mul.f32 	%f183, %f108, %f174;
	fma.rn.f32 	%f184, %f109, %f173, %f183;
	add.f32 	%f364, %f364, %f182;
	add.f32 	%f363, %f363, %f184;
	mul.f32 	%f185, %f115, %f173;
	mul.f32 	%f186, %f116, %f174;
	sub.f32 	%f187, %f185, %f186;
	mul.f32 	%f188, %f115, %f174;
	fma.rn.f32 	%f189, %f116, %f173, %f188;
	add.f32 	%f372, %f372, %f187;
	add.f32 	%f371, %f371, %f189;
	mul.f32 	%f190, %f122, %f173;
	mul.f32 	%f191, %f123, %f174;
	sub.f32 	%f192, %f190, %f191;
	mul.f32 	%f193, %f122, %f174;
	fma.rn.f32 	%f194, %f123, %f173, %f193;
	add.f32 	%f356, %f356, %f192;
	add.f32 	%f355, %f355, %f194;
	add.s64 	%rd50, %rd50, %rd3;
	setp.lt.u64 	%p2, %rd50, %rd1;
	@%p2 bra 	$L__BB2_2;
$L__BB2_3:
	shl.b32 	%r21, %r1, 7;
	mov.u32 	%r22, _ZZ7_q2gradPK6float2S1_PS_mmmE5cache;
	add.s32 	%r4, %r22, %r21;
	st.shared.v2.f32 	[%r4], {%f386, %f385};
	st.shared.v2.f32 	[%r4+64], {%f370, %f369};
	st.shared.v2.f32 	[%r4+32], {%f378, %f377};
	st.shared.v2.f32 	[%r4+96], {%f362, %f361};
	st.shared.v2.f32 	[%r4+16], {%f382, %f381};
	st.shared.v2.f32 	[%r4+80], {%f366, %f365};
	st.shared.v2.f32 	[%r4+48], {%f374, %f373};
	st.shared.v2.f32 	[%r4+112], {%f358, %f357};
	st.shared.v2.f32 	[%r4+8], {%f384, %f383};
	st.shared.v2.f32 	[%r4+72], {%f368, %f367};
	st.shared.v2.f32 	[%r4+40], {%f376, %f375};
	st.shared.v2.f32 	[%r4+104], {%f360, %f359};
	st.shared.v2.f32 	[%r4+24], {%f380, %f379};
	st.shared.v2.f32 	[%r4+88], {%f364, %f363};
	st.shared.v2.f32 	[%r4+56], {%f372, %f371};
	st.shared.v2.f32 	[%r4+120], {%f356, %f355};
	bar.sync 	0;
	mov.b32 	%r31, 64;
$L__BB2_4:
	setp.ge.u32 	%p3, %r1, %r31;
	@%p3 bra 	$L__BB2_6;
	add.s32 	%r23, %r31, %r1;
	ld.shared.v2.f32 	{%f195, %f196}, [%r4];
	shl.b32 	%r24, %r23, 7;
	add.s32 	%r26, %r22, %r24;
	ld.shared.v2.f32 	{%f197, %f198}, [%r26];
	add.f32 	%f199, %f195, %f197;
	add.f32 	%f200, %f196, %f198;
	st.shared.v2.f32 	[%r4], {%f199, %f200};
	ld.shared.v2.f32 	{%f201, %f202}, [%r4+64];
	ld.shared.v2.f32 	{%f203, %f204}, [%r26+64];
	add.f32 	%f205, %f201, %f203;
	add.f32 	%f206, %f202, %f204;
	st.shared.v2.f32 	[%r4+64], {%f205, %f206};
	ld.shared.v2.f32 	{%f207, %f208}, [%r4+32];
	ld.shared.v2.f32 	{%f209, %f210}, [%r26+32];
	add.f32 	%f211, %f207, %f209;
	add.f32 	%f212, %f208, %f210;
	st.shared.v2.f32 	[%r4+32], {%f211, %f212};
	ld.shared.v2.f32 	{%f213, %f214}, [%r4+96];
	ld.shared.v2.f32 	{%f215, %f216}, [%r26+96];
	add.f32 	%f217, %f213, %f215;
	add.f32 	%f218, %f214, %f216;
	st.shared.v2.f32 	[%r4+96], {%f217, %f218};
	ld.shared.v2.f32 	{%f219, %f220}, [%r4+16];
	ld.shared.v2.f32 	{%f221, %f222}, [%r26+16];
	add.f32 	%f223, %f219, %f221;
	add.f32 	%f224, %f220, %f222;
	st.shared.v2.f32 	[%r4+16], {%f223, %f224};
	ld.shared.v2.f32 	{%f225, %f226}, [%r4+80];
	ld.shared.v2.f32 	{%f227, %f228}, [%r26+80];
	add.f32 	%f229, %f225, %f227;
	add.f32 	%f230, %f226, %f228;
	st.shared.v2.f32 	[%r4+80], {%f229, %f230};
	ld.shared.v2.f32 	{%f231, %f232}, [%r4+48];
	ld.shared.v2.f32 	{%f233, %f234}, [%r26+48];
	add.f32 	%f235, %f231, %f233;
	add.f32 	%f236, %f232, %f234;
	st.shared.v2.f32 	[%r4+48], {%f235, %f236};
	ld.shared.v2.f32 	{%f237, %f238}, [%r4+112];
	ld.shared.v2.f32 	{%f239, %f240}, [%r26+112];
	add.f32 	%f241, %f237, %f239;
	add.f32 	%f242, %f238, %f240;
	st.shared.v2.f32 	[%r4+112], {%f241, %f242};
	ld.shared.v2.f32 	{%f243, %f244}, [%r4+8];
	ld.shared.v2.f32 	{%f245, %f246}, [%r26+8];
	add.f32 	%f247, %f243, %f245;
	add.f32 	%f248, %f244, %f246;
	st.shared.v2.f32 	[%r4+8], {%f247, %f248};
	ld.shared.v2.f32 	{%f249, %f250}, [%r4+72];
	ld.shared.v2.f32 	{%f251, %f252}, [%r26+72];
	add.f32 	%f253, %f249, %f251;
	add.f32 	%f254, %f250, %f252;
	st.shared.v2.f32 	[%r4+72], {%f253, %f254};
	ld.shared.v2.f32 	{%f255, %f256}, [%r4+40];
	ld.shared.v2.f32 	{%f257, %f258}, [%r26+40];
	add.f32 	%f259, %f255, %f257;
	add.f32 	%f260, %f256, %f258;
	st.shared.v2.f32 	[%r4+40], {%f259, %f260};
	ld.shared.v2.f32 	{%f261, %f262}, [%r4+104];
	ld.shared.v2.f32 	{%f263, %f264}, [%r26+104];
	add.f32 	%f265, %f261, %f263;
	add.f32 	%f266, %f262, %f264;
	st.shared.v2.f32 	[%r4+104], {%f265, %f266};
	ld.shared.v2.f32 	{%f267, %f268}, [%r4+24];
	ld.shared.v2.f32 	{%f269, %f270}, [%r26+24];
	add.f32 	%f271, %f267, %f269;
	add.f32 	%f272, %f268, %f270;
	st.shared.v2.f32 	[%r4+24], {%f271, %f272};
	ld.shared.v2.f32 	{%f273, %f274}, [%r4+88];
	ld.shared.v2.f32 	{%f275, %f276}, [%r26+88];
	add.f32 	%f277, %f273, %f275;
	add.f32 	%f278, %f274, %f276;
	st.shared.v2.f32 	[%r4+88], {%f277, %f278};
	ld.shared.v2.f32 	{%f279, %f280}, [%r4+56];
	ld.shared.v2.f32 	{%f281, %f282}, [%r26+56];
	add.f32 	%f283, %f279, %f281;
	add.f32 	%f284, %f280, %f282;
	st.shared.v2.f32 	[%r4+56], {%f283, %f284};
	ld.shared.v2.f32 	{%f285, %f286}, [%r4+120];
	ld.shared.v2.f32 	{%f287, %f288}, [%r26+120];
	add.f32 	%f289, %f285, %f287;
	add.f32 	%f290, %f286, %f288;
	st.shared.v2.f32 	[%r4+120], {%f289, %f290};
$L__BB2_6:
	bar.sync 	0;
	shr.u32 	%r27, %r31, 31;
	add.s32 	%r28, %r31, %r27;
	shr.s32 	%r6, %r28, 1;
	add.s32 	%r29, %r31, 1;
	setp.gt.u32 	%p4, %r29, 2;
	mov.u32 	%r31, %r6;
	@%p4 bra 	$L__BB2_4;
	setp.ne.s32 	%p5, %r1, 0;
	@%p5 bra 	$L__BB2_9;
	ld.param.u64 	%rd45, [_Z7_q2gradPK6float2S1_PS_mmm_param_2];
	shl.b32 	%r30, %r2, 4;
	cvta.to.global.u64 	%rd40, %rd45;
	mul.wide.u32 	%rd41, %r30, 8;
	add.s64 	%rd42, %rd40, %rd41;
	ld.shared.v2.f32 	{%f291, %f292}, [_ZZ7_q2gradPK6float2S1_PS_mmmE5cache];
	st.global.v2.f32 	[%rd42], {%f291, %f292};
	ld.shared.v2.f32 	{%f293, %f294}, [_ZZ7_q2gradPK6float2S1_PS_mmmE5cache+64];
	st.global.v2.f32 	[%rd42+64], {%f293, %f294};
	ld.shared.v2.f32 	{%f295, %f296}, [_ZZ7_q2gradPK6float2S1_PS_mmmE5cache+32];
	st.global.v2.f32 	[%rd42+32], {%f295, %f296};
	ld.shared.v2.f32 	{%f297, %f298}, [_ZZ7_q2gradPK6float2S1_PS_mmmE5cache+96];
	st.global.v2.f32 	[%rd42+96], {%f297, %f298};
	ld.shared.v2.f32 	{%f299, %f300}, [_ZZ7_q2gradPK6float2S1_PS_mmmE5cache+16];
	st.global.v2.f32 	[%rd42+16], {%f299, %f300};
	ld.shared.v2.f32 	{%f301, %f302}, [_ZZ7_q2gradPK6float2S1_PS_mmmE5cache+80];
	st.global.v2.f32 	[%rd42+80], {%f301, %f302};
	ld.shared.v2.f32 	{%f303, %f304}, [_ZZ7_q2gradPK6float2S1_PS_mmmE5cache+48];
	st.global.v2.f32 	[%rd42+48], {%f303, %f304};
	ld.shared.v2.f32 	{%f305, %f306}, [_ZZ7_q2gradPK6float2S1_PS_mmmE5cache+112];
	st.global.v2.f32 	[%rd42+112], {%f305, %f306};
	ld.shared.v2.f32 	{%f307, %f308}, [_ZZ7_q2gradPK6float2S1_PS_mmmE5cache+8];
	st.global.v2.f32 	[%rd42+8], {%f307, %f308};
	ld.shared.v2.f32 	{%f309, %f310}, [_ZZ7_q2gradPK6float2S1_PS_mmmE5cache+72];
	st.global.v2.f32 	[%rd42+72], {%f309, %f310};
	ld.shared.v2.f32 	{%f311, %f312}, [_ZZ7_q2gradPK6float2S1_PS_mmmE5cache+40];
	st.global.v2.f32 	[%rd42+40], {%f311, %f312};
	ld.shared.v2.f32 	{%f313, %f314}, [_ZZ7_q2gradPK6float2S1_PS_mmmE5cache+104];
	st.global.v2.f32 	[%rd42+104], {%f313, %f314};
	ld.shared.v2.f32 	{%f315, %f316}, [_ZZ7_q2gradPK6float2S1_PS_mmmE5cache+24];
	st.global.v2.f32 	[%rd42+24], {%f315, %f316};
	ld.shared.v2.f32 	{%f317, %f318}, [_ZZ7_q2gradPK6float2S1_PS_mmmE5cache+88];
	st.global.v2.f32 	[%rd42+88], {%f317, %f318};
	ld.shared.v2.f32 	{%f319, %f320}, [_ZZ7_q2gradPK6float2S1_PS_mmmE5cache+56];
	st.global.v2.f32 	[%rd42+56], {%f319, %f320};
	ld.shared.v2.f32 	{%f321, %f322}, [_ZZ7_q2gradPK6float2S1_PS_mmmE5cache+120];
	st.global.v2.f32 	[%rd42+120], {%f321, %f322};
$L__BB2_9:
	ret;

}
	// .globl	_Z12_q2grad_diagPK6float2S1_PS_mmm
.visible .entry _Z12_q2grad_diagPK6float2S1_PS_mmm(
	.param .u64 .ptr .align 1 _Z12_q2grad_diagPK6float2S1_PS_mmm_param_0,
	.param .u64 .ptr .align 1 _Z12_q2grad_diagPK6float2S1_PS_mmm_param_1,
	.param .u64 .ptr .align 1 _Z12_q2grad_diagPK6float2S1_PS_mmm_param_2,
	.param .u64 _Z12_q2grad_diagPK6float2S1_PS_mmm_param_3,
	.param .u64 _Z12_q2grad_diagPK6float2S1_PS_mmm_param_4,
	.param .u64 _Z12_q2grad_diagPK6float2S1_PS_mmm_param_5
)
{
	.reg .pred 	%p<15>;
	.reg .b32 	%r<23>;
	.reg .b32 	%f<359>;
	.reg .b64 	%rd<101>;
	// demoted variable
	.shared .align 8 .b8 _ZZ12_q2grad_diagPK6float2S1_PS_mmmE5cache[4096];
	ld.param.u64 	%rd21, [_Z12_q2grad_diagPK6float2S1_PS_mmm_param_1];
	ld.param.u64 	%rd19, [_Z12_q2grad_diagPK6float2S1_PS_mmm_param_3];
	ld.param.u64 	%rd20, [_Z12_q2grad_diagPK6float2S1_PS_mmm_param_4];
	ld.param.u32 	%r7, [_Z12_q2grad_diagPK6float2S1_PS_mmm_param_5];
	cvta.to.global.u64 	%rd1, %rd21;
	mov.b32 	%r8, 1;
	shl.b32 	%r9, %r8, %r7;
	cvt.s64.s32 	%rd22, %r9;
	cvt.u32.u64 	%r10, %rd20;
	shl.b32 	%r1, %r8, %r10;
	cvt.u32.u64 	%r11, %rd19;
	shl.b32 	%r2, %r8, %r11;
	shr.u64 	%rd2, %rd22, 2;
	mov.u32 	%r3, %tid.x;
	mov.u32 	%r4, %ctaid.x;
	mov.u32 	%r5, %ntid.x;
	mad.lo.s32 	%r12, %r4, %r5, %r3;
	cvt.u64.u32 	%rd100, %r12;
	setp.le.u64 	%p1, %rd2, %rd100;
	mov.f32 	%f343, 0f00000000;
	mov.f32 	%f344, %f343;
	mov.f32 	%f345, %f343;
	mov.f32 	%f346, %f343;
	mov.f32 	%f347, %f343;
	mov.f32 	%f348, %f343;
	mov.f32 	%f349, %f343;
	mov.f32 	%f350, %f343;
	@%p1 bra 	$L__BB3_7;
	mov.b64 	%rd23, -1;
	shl.b64 	%rd24, %rd23, %r11;
	shl.b64 	%rd25, %rd23, %r10;
	mov.u32 	%r15, %nctaid.x;
	mul.lo.s32 	%r16, %r5, %r15;
	cvt.u64.u32 	%rd4, %r16;
	max.u64 	%rd5, %rd25, %rd24;
	min.u64 	%rd6, %rd25, %rd24;
	add.s64 	%rd7, %rd4, %rd100;
	max.u64 	%rd26, %rd2, %rd7;
	setp.lt.u64 	%p2, %rd7, %rd2;
	selp.u64 	%rd8, 1, 0, %p2;
	add.s64 	%rd27, %rd7, %rd8;
	sub.s64 	%rd9, %rd26, %rd27;
	and.b64  	%rd28, %rd9, -4294967296;
	setp.ne.s64 	%p3, %rd28, 0;
	@%p3 bra 	$L__BB3_3;
	cvt.u32.u64 	%r17, %rd4;
	cvt.u32.u64 	%r18, %rd9;
	div.u32 	%r19, %r18, %r17;
	cvt.u64.u32 	%rd98, %r19;
	bra.uni 	$L__BB3_4;
$L__BB3_3:
	div.u64 	%rd98, %rd9, %rd4;
$L__BB3_4:
	add.s64 	%rd13, %rd98, %rd8;
	and.b64  	%rd29, %rd13, 1;
	setp.eq.b64 	%p4, %rd29, 1;
	mov.f32 	%f343, 0f00000000;
	mov.f32 	%f344, %f343;
	mov.f32 	%f345, %f343;
	mov.f32 	%f346, %f343;
	mov.f32 	%f347, %f343;
	mov.f32 	%f348, %f343;
	mov.f32 	%f349, %f343;
	mov.f32 	%f350, %f343;
	@%p4 bra 	$L__BB3_6;
	ld.param.u64 	%rd95, [_Z12_q2grad_diagPK6float2S1_PS_mmm_param_0];
	and.b64  	%rd30, %rd5, %rd100;
	shl.b64 	%rd31, %rd30, 1;
	not.b64 	%rd32, %rd5;
	and.b64  	%rd33, %rd100, %rd32;
	or.b64  	%rd34, %rd31, %rd33;
	and.b64  	%rd35, %rd34, %rd6;
	not.b64 	%rd36, %rd6;
	and.b64  	%rd37, %rd34, %rd36;
	shl.b64 	%rd38, %rd37, 3;
	shl.b64 	%rd39, %rd35, 4;
	or.b64  	%rd40, %rd39, %rd38;
	add.s64 	%rd41, %rd1, %rd40;
	ld.global.v2.f32 	{%f43, %f44}, [%rd41];
	cvta.to.global.u64 	%rd42, %rd95;
	add.s64 	%rd43, %rd42, %rd40;
	ld.global.v2.f32 	{%f45, %f46}, [%rd43];
	mul.f32 	%f47, %f43, %f45;
	mul.f32 	%f48, %f44, %f46;
	sub.f32 	%f49, %f47, %f48;
	mul.f32 	%f50, %f43, %f46;
	fma.rn.f32 	%f51, %f44, %f45, %f50;
	add.f32 	%f350, %f49, 0f00000000;
	add.f32 	%f349, %f51, 0f00000000;
	mul.wide.s32 	%rd44, %r2, 8;
	add.s64 	%rd45, %rd41, %rd44;
	ld.global.v2.f32 	{%f52, %f53}, [%rd45];
	add.s64 	%rd46, %rd43, %rd44;
	ld.global.v2.f32 	{%f54, %f55}, [%rd46];
	mul.f32 	%f56, %f52, %f54;
	mul.f32 	%f57, %f53, %f55;
	sub.f32 	%f58, %f56, %f57;
	mul.f32 	%f59, %f52, %f55;
	fma.rn.f32 	%f60, %f53, %f54, %f59;
	add.f32 	%f346, %f58, 0f00000000;
	add.f32 	%f345, %f60, 0f00000000;
	mul.wide.s32 	%rd47, %r1, 8;
	add.s64 	%rd48, %rd41, %rd47;
	ld.global.v2.f32 	{%f61, %f62}, [%rd48];
	add.s64 	%rd49, %rd43, %rd47;
	ld.global.v2.f32 	{%f63, %f64}, [%rd49];
	mul.f32 	%f65, %f61, %f63;
	mul.f32 	%f66, %f62, %f64;
	sub.f32 	%f67, %f65, %f66;
	mul.f32 	%f68, %f61, %f64;
	fma.rn.f32 	%f69, %f62, %f63, %f68;
	add.f32 	%f348, %f67, 0f00000000;
	add.f32 	%f347, %f69, 0f00000000;
	add.s64 	%rd50, %rd48, %rd44;
	ld.global.v2.f32 	{%f70, %f71}, [%rd50];
	add.s64 	%rd51, %rd49, %rd44;
	ld.global.v2.f32 	{%f72, %f73}, [%rd51];
	mul.f32 	%f74, %f70, %f72;
	mul.f32 	%f75, %f71, %f73;
	sub.f32 	%f76, %f74, %f75;
	mul.f32 	%f77, %f70, %f73;
	fma.rn.f32 	%f78, %f71, %f72, %f77;
	add.f32 	%f344, %f76, 0f00000000;
	add.f32 	%f343, %f78, 0f00000000;
	mov.u64 	%rd100, %rd7;
$L__BB3_6:
	setp.eq.s64 	%p5, %rd13, 0;
	@%p5 bra 	$L__BB3_7;
	bra.uni 	$L__BB3_24;
$L__BB3_7:
	shl.b32 	%r20, %r3, 5;
	mov.u32 	%r21, _ZZ12_q2grad_diagPK6float2S1_PS_mmmE5cache;
	add.s32 	%r6, %r21, %r20;
	st.shared.v2.f32 	[%r6], {%f350, %f349};
	st.shared.v2.f32 	[%r6+16], {%f346, %f345};
	st.shared.v2.f32 	[%r6+8], {%f348, %f347};
	st.shared.v2.f32 	[%r6+24], {%f344, %f343};
	bar.sync 	0;
	setp.lt.u32 	%p7, %r3, 64;
	@%p7 bra 	$L__BB3_8;
	bra.uni 	$L__BB3_9;
$L__BB3_8:
	ld.shared.v2.f32 	{%f159, %f160}, [%r6];
	ld.shared.v2.f32 	{%f161, %f162}, [%r6+2048];
	add.f32 	%f163, %f159, %f161;
	add.f32 	%f164, %f160, %f162;
	st.shared.v2.f32 	[%r6], {%f163, %f164};
	ld.shared.v2.f32 	{%f165, %f166}, [%r6+16];
	ld.shared.v2.f32 	{%f167, %f168}, [%r6+2064];
	add.f32 	%f169, %f165, %f167;
	add.f32 	%f170, %f166, %f168;
	st.shared.v2.f32 	[%r6+16], {%f169, %f170};
	ld.shared.v2.f32 	{%f171, %f172}, [%r6+8];
	ld.shared.v2.f32 	{%f173, %f174}, [%r6+2056];
	add.f32 	%f175, %f171, %f173;
	add.f32 	%f176, %f172, %f174;
	st.shared.v2.f32 	[%r6+8], {%f175, %f176};
	ld.shared.v2.f32 	{%f177, %f178}, [%r6+24];
	ld.shared.v2.f32 	{%f179, %f180}, [%r6+2072];
	add.f32 	%f181, %f177, %f179;
	add.f32 	%f182, %f178, %f180;
	st.shared.v2.f32 	[%r6+24], {%f181, %f182};
$L__BB3_9:
	bar.sync 	0;
	setp.gt.u32 	%p8, %r3, 31;
	@%p8 bra 	$L__BB3_11;
	ld.shared.v2.f32 	{%f183, %f184}, [%r6];
	ld.shared.v2.f32 	{%f185, %f186}, [%r6+1024];
	add.f32 	%f187, %f183, %f185;
	add.f32 	%f188, %f184, %f186;
	st.shared.v2.f32 	[%r6], {%f187, %f188};
	ld.shared.v2.f32 	{%f189, %f190}, [%r6+16];
	ld.shared.v2.f32 	{%f191, %f192}, [%r6+1040];
	add.f32 	%f193, %f189, %f191;
	add.f32 	%f194, %f190, %f192;
	st.shared.v2.f32 	[%r6+16], {%f193, %f194};
	ld.shared.v2.f32 	{%f195, %f196}, [%r6+8];
	ld.shared.v2.f32 	{%f197, %f198}, [%r6+1032];
	add.f32 	%f199, %f195, %f197;
	add.f32 	%f200, %f196, %f198;
	st.shared.v2.f32 	[%r6+8], {%f199, %f200};
	ld.shared.v2.f32 	{%f201, %f202}, [%r6+24];
	ld.shared.v2.f32 	{%f203, %f204}, [%r6+1048];
	add.f32 	%f205, %f201, %f203;
	add.f32 	%f206, %f202, %f204;
	st.shared.v2.f32 	[%r6+24], {%f205, %f206};
$L__BB3_11:
	bar.sync 	0;
	setp.gt.u32 	%p9, %r3, 15;
	@%p9 bra 	$L__BB3_13;
	ld.shared.v2.f32 	{%f207, %f208}, [%r6];
	ld.shared.v2.f32 	{%f209, %f210}, [%r6+512];
	add.f32 	%f211, %f207, %f209;
	add.f32 	%f212, %f208, %f210;
	st.shared.v2.f32 	[%r6], {%f211, %f212};
	ld.shared.v2.f32 	{%f213, %f214}, [%r6+16];
	ld.shared.v2.f32 	{%f215, %f216}, [%r6+528];
	add.f32 	%f217, %f213, %f215;
	add.f32 	%f218, %f214, %f216;
	st.shared.v2.f32 	[%r6+16], {%f217, %f218};
	ld.shared.v2.f32 	{%f219, %f220}, [%r6+8];
	ld.shared.v2.f32 	{%f221, %f222}, [%r6+520];
	add.f32 	%f223, %f219, %f221;
	add.f32 	%f224, %f220, %f222;
	st.shared.v2.f32 	[%r6+8], {%f223, %f224};
	ld.shared.v2.f32 	{%f225, %f226}, [%r6+24];
	ld.shared.v2.f32 	{%f227, %f228}, [%r6+536];
	add.f32 	%f229, %f225, %f227;
	add.f32 	%f230, %f226, %f228;
	st.shared.v2.f32 	[%r6+24], {%f229, %f230};
$L__BB3_13:
	bar.sync 	0;
	setp.gt.u32 	%p10, %r3, 7;
	@%p10 bra 	$L__BB3_15;
	ld.shared.v2.f32 	{%f231, %f232}, [%r6];
	ld.shared.v2.f32 	{%f233, %f234}, [%r6+256];
	add.f32 	%f235, %f231, %f233;
	add.f32 	%f236, %f232, %f234;
	st.shared.v2.f32 	[%r6], {%f235, %f236};
	ld.shared.v2.f32 	{%f237, %f238}, [%r6+16];
	ld.shared.v2.f32 	{%f239, %f240}, [%r6+272];
	add.f32 	%f241, %f237, %f239;
	add.f32 	%f242, %f238, %f240;
	st.shared.v2.f32 	[%r6+16], {%f241, %f242};
	ld.shared.v2.f32 	{%f243, %f244}, [%r6+8];
	ld.shared.v2.f32 	{%f245, %f246}, [%r6+264];
	add.f32 	%f247, %f243, %f245;
	add.f32 	%f248, %f244, %f246;
	st.shared.v2.f32 	[%r6+8], {%f247, %f248};
	ld.shared.v2.f32 	{%f249, %f250}, [%r6+24];
	ld.shared.v2.f32 	{%f251, %f252}, [%r6+280];
	add.f32 	%f253, %f249, %f251;
	add.f32 	%f254, %f250, %f252;
	st.shared.v2.f32 	[%r6+24], {%f253, %f254};
$L__BB3_15:
	bar.sync 	0;
	setp.gt.u32 	%p11, %r3, 3;
	@%p11 bra 	$L__BB3_17;
	ld.shared.v2.f32 	{%f255, %f256}, [%r6];
	ld.shared.v2.f32 	{%f257, %f258}, [%r6+128];
	add.f32 	%f259, %f255, %f257;
	add.f32 	%f260, %f256, %f258;
	st.shared.v2.f32 	[%r6], {%f259, %f260};
	ld.shared.v2.f32 	{%f261, %f262}, [%r6+16];
	ld.shared.v2.f32 	{%f263, %f264}, [%r6+144];
	add.f32 	%f265, %f261, %f263;
	add.f32 	%f266, %f262, %f264;
	st.shared.v2.f32 	[%r6+16], {%f265, %f266};
	ld.shared.v2.f32 	{%f267, %f268}, [%r6+8];
	ld.shared.v2.f32 	{%f269, %f270}, [%r6+136];
	add.f32 	%f271, %f267, %f269;
	add.f32 	%f272, %f268, %f270;
	st.shared.v2.f32 	[%r6+8], {%f271, %f272};
	ld.shared.v2.f32 	{%f273, %f274}, [%r6+24];
	ld.shared.v2.f32 	{%f275, %f276}, [%r6+152];
	add.f32 	%f277, %f273, %f275;
	add.f32 	%f278, %f274, %f276;
	st.shared.v2.f32 	[%r6+24], {%f277, %f278};
$L__BB3_17:
	bar.sync 	0;
	setp.gt.u32 	%p12, %r3, 1;
	@%p12 bra 	$L__BB3_19;
	ld.shared.v2.f32 	{%f279, %f280}, [%r6];
	ld.shared.v2.f32 	{%f281, %f282}, [%r6+64];
	add.f32 	%f283, %f279, %f281;
	add.f32 	%f284, %f280, %f282;
	st.shared.v2.f32 	[%r6], {%f283, %f284};
	ld.shared.v2.f32 	{%f285, %f286}, [%r6+16];
	ld.shared.v2.f32 	{%f287, %f288}, [%r6+80];
	add.f32 	%f289, %f285, %f287;
	add.f32 	%f290, %f286, %f288;
	st.shared.v2.f32 	[%r6+16], {%f289, %f290};
	ld.shared.v2.f32 	{%f291, %f292}, [%r6+8];
	ld.shared.v2.f32 	{%f293, %f294}, [%r6+72];
	add.f32 	%f295, %f291, %f293;
	add.f32 	%f296, %f292, %f294;
	st.shared.v2.f32 	[%r6+8], {%f295, %f296};
	ld.shared.v2.f32 	{%f297, %f298}, [%r6+24];
	ld.shared.v2.f32 	{%f299, %f300}, [%r6+88];
	add.f32 	%f301, %f297, %f299;
	add.f32 	%f302, %f298, %f300;
	st.shared.v2.f32 	[%r6+24], {%f301, %f302};
$L__BB3_19:
	bar.sync 	0;
	setp.ne.s32 	%p13, %r3, 0;
	@%p13 bra 	$L__BB3_21;
	ld.shared.v2.f32 	{%f303, %f304}, [%r6];
	ld.shared.v2.f32 	{%f305, %f306}, [_ZZ12_q2grad_diagPK6float2S1_PS_mmmE5cache+32];
	add.f32 	%f307, %f303, %f305;
	add.f32 	%f308, %f304, %f306;
	st.shared.v2.f32 	[%r6], {%f307, %f308};
	ld.shared.v2.f32 	{%f309, %f310}, [%r6+16];
	ld.shared.v2.f32 	{%f311, %f312}, [_ZZ12_q2grad_diagPK6float2S1_PS_mmmE5cache+48];
	add.f32 	%f313, %f309, %f311;
	add.f32 	%f314, %f310, %f312;
	st.shared.v2.f32 	[%r6+16], {%f313, %f314};
	ld.shared.v2.f32 	{%f315, %f316}, [%r6+8];
	ld.shared.v2.f32 	{%f317, %f318}, [_ZZ12_q2grad_diagPK6float2S1_PS_mmmE5cache+40];
	add.f32 	%f319, %f315, %f317;
	add.f32 	%f320, %f316, %f318;
	st.shared.v2.f32 	[%r6+8], {%f319, %f320};
	ld.shared.v2.f32 	{%f321, %f322}, [%r6+24];
	ld.shared.v2.f32 	{%f323, %f324}, [_ZZ12_q2grad_diagPK6float2S1_PS_mmmE5cache+56];
	add.f32 	%f325, %f321, %f323;
	add.f32 	%f326, %f322, %f324;
	st.shared.v2.f32 	[%r6+24], {%f325, %f326};
$L__BB3_21:
	setp.ne.s32 	%p14, %r3, 0;
	bar.sync 	0;
	@%p14 bra 	$L__BB3_23;
	ld.param.u64 	%rd97, [_Z12_q2grad_diagPK6float2S1_PS_mmm_param_2];
	shl.b32 	%r22, %r4, 2;
	cvta.to.global.u64 	%rd92, %rd97;
	mul.wide.u32 	%rd93, %r22, 8;
	add.s64 	%rd94, %rd92, %rd93;
	ld.shared.v2.f32 	{%f327, %f328}, [_ZZ12_q2grad_diagPK6float2S1_PS_mmmE5cache];
	st.global.v2.f32 	[%rd94], {%f327, %f328};
	ld.shared.v2.f32 	{%f329, %f330}, [_ZZ12_q2grad_diagPK6float2S1_PS_mmmE5cache+16];
	st.global.v2.f32 	[%rd94+16], {%f329, %f330};
	ld.shared.v2.f32 	{%f331, %f332}, [_ZZ12_q2grad_diagPK6float2S1_PS_mmmE5cache+8];
	st.global.v2.f32 	[%rd94+8], {%f331, %f332};
	ld.shared.v2.f32 	{%f333, %f334}, [_ZZ12_q2grad_diagPK6float2S1_PS_mmmE5cache+24];
	st.global.v2.f32 	[%rd94+24], {%f333, %f334};
$L__BB3_23:
	ret;
$L__BB3_24:
	ld.param.u64 	%rd96, [_Z12_q2grad_diagPK6float2S1_PS_mmm_param_0];
	and.b64  	%rd52, %rd100, %rd5;
	shl.b64 	%rd53, %rd52, 1;
	not.b64 	%rd54, %rd5;
	and.b64  	%rd55, %rd100, %rd54;
	or.b64  	%rd56, %rd53, %rd55;
	and.b64  	%rd57, %rd56, %rd6;
	not.b64 	%rd58, %rd6;
	and.b64  	%rd59, %rd56, %rd58;
	shl.b64 	%rd60, %rd59, 3;
	shl.b64 	%rd61, %rd57, 4;
	or.b64  	%rd62, %rd61, %rd60;
	add.s64 	%rd63, %rd1, %rd62;
	ld.global.v2.f32 	{%f79, %f80}, [%rd63];
	cvta.to.global.u64 	%rd64, %rd96;
	add.s64 	%rd65, %rd64, %rd62;
	ld.global.v2.f32 	{%f81, %f82}, [%rd65];
	mul.f32 	%f83, %f79, %f81;
	mul.f32 	%f84, %f80, %f82;
	sub.f32 	%f85, %f83, %f84;
	mul.f32 	%f86, %f79, %f82;
	fma.rn.f32 	%f87, %f80, %f81, %f86;
	add.f32 	%f88, %f350, %f85;
	add.f32 	%f89, %f349, %f87;
	mul.wide.s32 	%rd66, %r2, 8;
	add.s64 	%rd67, %rd63, %rd66;
	ld.global.v2.f32 	{%f90, %f91}, [%rd67];
	add.s64 	%rd68, %rd65, %rd66;
	ld.global.v2.f32 	{%f92, %f93}, [%rd68];
	mul.f32 	%f94, %f90, %f92;
	mul.f32 	%f95, %f91, %f93;
	sub.f32 	%f96, %f94, %f95;
	mul.f32 	%f97, %f90, %f93;
	fma.rn.f32 	%f98, %f91, %f92, %f97;
	add.f32 	%f99, %f346, %f96;
	add.f32 	%f100, %f345, %f98;
	mul.wide.s32 	%rd69, %r1, 8;
	add.s64 	%rd70, %rd63, %rd69;
	ld.global.v2.f32 	{%f101, %f102}, [%rd70];
	add.s64 	%rd71, %rd65, %rd69;
	ld.global.v2.f32 	{%f103, %f104}, [%rd71];
	mul.f32 	%f105, %f101, %f103;
	mul.f32 	%f106, %f102, %f104;
	sub.f32 	%f107, %f105, %f106;
	mul.f32 	%f108, %f101, %f104;
	fma.rn.f32 	%f109, %f102, %f103, %f108;
	add.f32 	%f110, %f348, %f107;
	add.f32 	%f111, %f347, %f109;
	add.s64 	%rd72, %rd70, %rd66;
	ld.global.v2.f32 	{%f112, %f113}, [%rd72];
	add.s64 	%rd73, %rd71, %rd66;
	ld.global.v2.f32 	{%f114, %f115}, [%rd73];
	mul.f32 	%f116, %f112, %f114;
	mul.f32 	%f117, %f113, %f115;
	sub.f32 	%f118, %f116, %f117;
	mul.f32 	%f119, %f112, %f115;
	fma.rn.f32 	%f120, %f113, %f114, %f119;
	add.f32 	%f121, %f344, %f118;
	add.f32 	%f122, %f343, %f120;
	add.s64 	%rd74, %rd100, %rd4;
	and.b64  	%rd75, %rd74, %rd5;
	shl.b64 	%rd76, %rd75, 1;
	and.b64  	%rd77, %rd74, %rd54;
	or.b64  	%rd78, %rd76, %rd77;
	and.b64  	%rd79, %rd78, %rd6;
	and.b64  	%rd80, %rd78, %rd58;
	shl.b64 	%rd81, %rd80, 3;
	shl.b64 	%rd82, %rd79, 4;
	or.b64  	%rd83, %rd82, %rd81;
	add.s64 	%rd84, %rd1, %rd83;
	ld.global.v2.f32 	{%f123, %f124}, [%rd84];
	add.s64 	%rd85, %rd64, %rd83;
	ld.global.v2.f32 	{%f125, %f126}, [%rd85];
	mul.f32 	%f127, %f123, %f125;
	mul.f32 	%f128, %f124, %f126;
	sub.f32 	%f129, %f127, %f128;
	mul.f32 	%f130, %f123, %f126;
	fma.rn.f32 	%f131, %f124, %f125, %f130;
	add.f32 	%f350, %f88, %f129;
	add.f32 	%f349, %f89, %f131;
	add.s64 	%rd86, %rd84, %rd66;
	ld.global.v2.f32 	{%f132, %f133}, [%rd86];
	add.s64 	%rd87, %rd85, %rd66;
	ld.global.v2.f32 	{%f134, %f135}, [%rd87];
	mul.f32 	%f136, %f132, %f134;
	mul.f32 	%f137, %f133, %f135;
	sub.f32 	%f138, %f136, %f137;
	mul.f32 	%f139, %f132, %f135;
	fma.rn.f32 	%f140, %f133, %f134, %f139;
	add.f32 	%f346, %f99, %f138;
	add.f32 	%f345, %f100, %f140;
	add.s64 	%rd88, %rd84, %rd69;
	ld.global.v2.f32 	{%f141, %f142}, [%rd88];
	add.s64 	%rd89, %rd85, %rd69;
	ld.global.v2.f32 	{%f143, %f144}, [%rd89];
	mul.f32 	%f145, %f141, %f143;
	mul.f32 	%f146, %f142, %f144;
	sub.f32 	%f147, %f145, %f146;
	mul.f32 	%f148, %f141, %f144;
	fma.rn.f32 	%f149, %f142, %f143, %f148;
	add.f32 	%f348, %f110, %f147;
	add.f32 	%f347, %f111, %f149;
	add.s64 	%rd90, %rd88, %rd66;
	ld.global.v2.f32 	{%f150, %f151}, [%rd90];
	add.s64 	%rd91, %rd89, %rd66;
	ld.global.v2.f32 	{%f152, %f153}, [%rd91];
	mul.f32 	%f154, %f150, %f152;
	mul.f32 	%f155, %f151, %f153;
	sub.f32 	%f156, %f154, %f155;
	mul.f32 	%f157, %f150, %f153;
	fma.rn.f32 	%f158, %f151, %f152, %f157;
	add.f32 	%f344, %f121, %f156;
	add.f32 	%f343, %f122, %f158;
	add.s64 	%rd100, %rd74, %rd4;
	setp.lt.u64 	%p6, %rd100, %rd2;
	@%p6 bra 	$L__BB3_24;
	bra.uni 	$L__BB3_7;

}
	// .globl	_Z7_q1gateP6float2mm
.visible .entry _Z7_q1gateP6float2mm(
	.param .u64 .ptr .align 1 _Z7_q1gateP6float2mm_param_0,
	.param .u64 _Z7_q1gateP6float2mm_param_1,
	.param .u64 _Z7_q1gateP6float2mm_param_2
)
{
	.reg .pred 	%p<7>;
	.reg .b32 	%r<15>;
	.reg .b32 	%f<113>;
	.reg .b64 	%rd<52>;

	ld.param.u64 	%rd16, [_Z7_q1gateP6float2mm_param_0];
	ld.param.u32 	%r3, [_Z7_q1gateP6float2mm_param_1];
	ld.param.u32 	%r4, [_Z7_q1gateP6float2mm_param_2];
	cvta.to.global.u64 	%rd1, %rd16;
	mov.b64 	%rd17, -1;
	shl.b64 	%rd2, %rd17, %r3;
	mov.b32 	%r5, 1;
	shl.b32 	%r1, %r5, %r3;
	shl.b32 	%r6, %r5, %r4;
	cvt.s64.s32 	%rd18, %r6;
	shr.u64 	%rd3, %rd18, 1;
	mov.u32 	%r7, %tid.x;
	mov.u32 	%r8, %ctaid.x;
	mov.u32 	%r2, %ntid.x;
	mad.lo.s32 	%r9, %r8, %r2, %r7;
	cvt.u64.u32 	%rd51, %r9;
	setp.le.u64 	%p1, %rd3, %rd51;
	@%p1 bra 	$L__BB4_9;
	mov.u32 	%r10, %nctaid.x;
	mul.lo.s32 	%r11, %r2, %r10;
	cvt.u64.u32 	%rd5, %r11;
	add.s64 	%rd6, %rd5, %rd51;
	max.u64 	%rd19, %rd3, %rd6;
	setp.lt.u64 	%p2, %rd6, %rd3;
	selp.u64 	%rd7, 1, 0, %p2;
	add.s64 	%rd20, %rd6, %rd7;
	sub.s64 	%rd8, %rd19, %rd20;
	and.b64  	%rd21, %rd8, -4294967296;
	setp.ne.s64 	%p3, %rd21, 0;
	@%p3 bra 	$L__BB4_3;
	cvt.u32.u64 	%r12, %rd5;
	cvt.u32.u64 	%r13, %rd8;
	div.u32 	%r14, %r13, %r12;
	cvt.u64.u32 	%rd49, %r14;
	bra.uni 	$L__BB4_4;
$L__BB4_3:
	div.u64 	%rd49, %rd8, %rd5;
$L__BB4_4:
	add.s64 	%rd12, %rd49, %rd7;
	and.b64  	%rd22, %rd12, 1;
	setp.eq.b64 	%p4, %rd22, 1;
	@%p4 bra 	$L__BB4_6;
	and.b64  	%rd23, %rd2, %rd51;
	not.b64 	%rd24, %rd2;
	and.b64  	%rd25, %rd51, %rd24;
	shl.b64 	%rd26, %rd23, 4;
	shl.b64 	%rd27, %rd25, 3;
	or.b64  	%rd28, %rd26, %rd27;
	add.s64 	%rd29, %rd1, %rd28;
	ld.global.v2.f32 	{%f6, %f7}, [%rd29];
	ld.const.v2.f32 	{%f8, %f9}, [q1g];
	mul.f32 	%f10, %f8, %f6;
	mul.f32 	%f11, %f9, %f7;
	sub.f32 	%f12, %f10, %f11;
	mul.f32 	%f13, %f8, %f7;
	fma.rn.f32 	%f14, %f9, %f6, %f13;
	add.f32 	%f15, %f12, 0f00000000;
	add.f32 	%f16, %f14, 0f00000000;
	ld.const.v2.f32 	{%f17, %f18}, [q1g+16];
	mul.f32 	%f19, %f17, %f6;
	mul.f32 	%f20, %f18, %f7;
	sub.f32 	%f21, %f19, %f20;
	mul.f32 	%f22, %f17, %f7;
	fma.rn.f32 	%f23, %f18, %f6, %f22;
	add.f32 	%f24, %f21, 0f00000000;
	add.f32 	%f25, %f23, 0f00000000;
	mul.wide.s32 	%rd30, %r1, 8;
	add.s64 	%rd31, %rd29, %rd30;
	ld.global.v2.f32 	{%f26, %f27}, [%rd31];
	ld.const.v2.f32 	{%f28, %f29}, [q1g+8];
	mul.f32 	%f30, %f28, %f26;
	mul.f32 	%f31, %f29, %f27;
	sub.f32 	%f32, %f30, %f31;
	mul.f32 	%f33, %f28, %f27;
	fma.rn.f32 	%f34, %f29, %f26, %f33;
	add.f32 	%f35, %f15, %f32;
	add.f32 	%f36, %f16, %f34;
	ld.const.v2.f32 	{%f37, %f38}, [q1g+24];
	mul.f32 	%f39, %f37, %f26;
	mul.f32 	%f40, %f38, %f27;
	sub.f32 	%f41, %f39, %f40;
	mul.f32 	%f42, %f37, %f27;
	fma.rn.f32 	%f43, %f38, %f26, %f42;
	add.f32 	%f44, %f24, %f41;
	add.f32 	%f45, %f25, %f43;
	st.global.v2.f32 	[%rd29], {%f35, %f36};
	st.global.v2.f32 	[%rd31], {%f44, %f45};
	mov.u64 	%rd51, %rd6;
$L__BB4_6:
	setp.eq.s64 	%p5, %rd12, 0;
	@%p5 bra 	$L__BB4_9;
	ld.const.v2.f32 	{%f1, %f2}, [q1g+16];
	ld.const.v2.f32 	{%f3, %f4}, [q1g+8];
	ld.const.f32 	%f5, [q1g+24];
	not.b64 	%rd33, %rd2;
	ld.const.v2.f32 	{%f48, %f49}, [q1g];
	mul.wide.s32 	%rd39, %r1, 8;
	ld.const.f32 	%f74, [q1g+28];
$L__BB4_8:
	and.b64  	%rd32, %rd51, %rd2;
	and.b64  	%rd34, %rd51, %rd33;
	shl.b64 	%rd35, %rd32, 4;
	shl.b64 	%rd36, %rd34, 3;
	or.b64  	%rd37, %rd35, %rd36;
	add.s64 	%rd38, %rd1, %rd37;
	ld.global.v2.f32 	{%f46, %f47}, [%rd38];
	mul.f32 	%f50, %f48, %f46;
	mul.f32 	%f51, %f49, %f47;
	sub.f32 	%f52, %f50, %f51;
	mul.f32 	%f53, %f48, %f47;
	fma.rn.f32 	%f54, %f49, %f46, %f53;
	add.f32 	%f55, %f52, 0f00000000;
	add.f32 	%f56, %f54, 0f00000000;
	mul.f32 	%f57, %f1, %f46;
	mul.f32 	%f58, %f2, %f47;
	sub.f32 	%f59, %f57, %f58;
	mul.f32 	%f60, %f1, %f47;
	fma.rn.f32 	%f61, %f2, %f46, %f60;
	add.f32 	%f62, %f59, 0f00000000;
	add.f32 	%f63, %f61, 0f00000000;
	add.s64 	%rd40, %rd38, %rd39;
	ld.global.v2.f32 	{%f64, %f65}, [%rd40];
	mul.f32 	%f66, %f3, %f64;
	mul.f32 	%f67, %f4, %f65;
	sub.f32 	%f68, %f66, %f67;
	mul.f32 	%f69, %f3, %f65;
	fma.rn.f32 	%f70, %f4, %f64, %f69;
	add.f32 	%f71, %f55, %f68;
	add.f32 	%f72, %f56, %f70;
	mul.f32 	%f73, %f5, %f64;
	mul.f32 	%f75, %f74, %f65;
	sub.f32 	%f76, %f73, %f75;
	mul.f32 	%f77, %f5, %f65;
	fma.rn.f32 	%f78, %f74, %f64, %f77;
	add.f32 	%f79, %f62, %f76;
	add.f32 	%f80, %f63, %f78;
	st.global.v2.f32 	[%rd38], {%f71, %f72};
	st.global.v2.f32 	[%rd40], {%f79, %f80};
	add.s64 	%rd41, %rd51, %rd5;
	and.b64  	%rd42, %rd41, %rd2;
	and.b64  	%rd43, %rd41, %rd33;
	shl.b64 	%rd44, %rd43, 3;
	shl.b64 	%rd45, %rd42, 4;
	or.b64  	%rd46, %rd45, %rd44;
	add.s64 	%rd47, %rd1, %rd46;
	ld.global.v2.f32 	{%f81, %f82}, [%rd47];
	mul.f32 	%f83, %f48, %f81;
	mul.f32 	%f84, %f49, %f82;
	sub.f32 	%f85, %f83, %f84;
	mul.f32 	%f86, %f48, %f82;
	fma.rn.f32 	%f87, %f49, %f81, %f86;
	add.f32 	%f88, %f85, 0f00000000;
	add.f32 	%f89, %f87, 0f00000000;
	mul.f32 	%f90, %f1, %f81;
	mul.f32 	%f91, %f2, %f82;
	sub.f32 	%f92, %f90, %f91;
	mul.f32 	%f93, %f1, %f82;
	fma.rn.f32 	%f94, %f2, %f81, %f93;
	add.f32 	%f95, %f92, 0f00000000;
	add.f32 	%f96, %f94, 0f00000000;
	add.s64 	%rd48, %rd47, %rd39;
	ld.global.v2.f32 	{%f97, %f98}, [%rd48];
	mul.f32 	%f99, %f3, %f97;
	mul.f32 	%f100, %f4, %f98;
	sub.f32 	%f101, %f99, %f100;
	mul.f32 	%f102, %f3, %f98;
	fma.rn.f32 	%f103, %f4, %f97, %f102;
	add.f32 	%f104, %f88, %f101;
	add.f32 	%f105, %f89, %f103;
	mul.f32 	%f106, %f5, %f97;
	mul.f32 	%f107, %f74, %f98;
	sub.f32 	%f108, %f106, %f107;
	mul.f32 	%f109, %f5, %f98;
	fma.rn.f32 	%f110, %f74, %f97, %f109;
	add.f32 	%f111, %f95, %f108;
	add.f32 	%f112, %f96, %f110;
	st.global.v2.f32 	[%rd47], {%f104, %f105};
	st.global.v2.f32 	[%rd48], {%f111, %f112};
	add.s64 	%rd51, %rd41, %rd5;
	setp.lt.u64 	%p6, %rd51, %rd3;
	@%p6 bra 	$L__BB4_8;
$L__BB4_9:
	ret;

}
	// .globl	_Z7_q2gateP6float2mmm
.visible .entry _Z7_q2gateP6float2mmm(
	.param .u64 .ptr .align 1 _Z7_q2gateP6float2mmm_param_0,
	.param .u64 _Z7_q2gateP6float2mmm_param_1,
	.param .u64 _Z7_q2gateP6float2mmm_param_2,
	.param .u64 _Z7_q2gateP6float2mmm_param_3
)
{
	.reg .pred 	%p<3>;
	.reg .b32 	%r<15>;
	.reg .b32 	%f<153>;
	.reg .b64 	%rd<35>;

	ld.param.u64 	%rd9, [_Z7_q2gateP6float2mmm_param_1];
	ld.param.u64 	%rd10, [_Z7_q2gateP6float2mmm_param_2];
	ld.param.u32 	%r4, [_Z7_q2gateP6float2mmm_param_3];
	mov.b32 	%r5, 1;
	shl.b32 	%r6, %r5, %r4;
	cvt.s64.s32 	%rd11, %r6;
	shr.u64 	%rd1, %rd11, 2;
	mov.u32 	%r7, %tid.x;
	mov.u32 	%r8, %ctaid.x;
	mov.u32 	%r1, %ntid.x;
	mad.lo.s32 	%r9, %r8, %r1, %r7;
	cvt.u64.u32 	%rd34, %r9;
	setp.le.u64 	%p1, %rd1, %rd34;
	@%p1 bra 	$L__BB5_3;
	cvt.u32.u64 	%r10, %rd9;
	mov.b64 	%rd12, -1;
	shl.b64 	%rd13, %rd12, %r10;
	cvt.u32.u64 	%r11, %rd10;
	shl.b64 	%rd14, %rd12, %r11;
	max.u64 	%rd3, %rd14, %rd13;
	min.u64 	%rd4, %rd14, %rd13;
	mov.u32 	%r12, %nctaid.x;
	mul.lo.s32 	%r13, %r1, %r12;
	cvt.u64.u32 	%rd5, %r13;
	ld.const.v2.f32 	{%f1, %f2}, [q2g+16];
	ld.const.v2.f32 	{%f3, %f4}, [q2g+8];
	ld.const.v2.f32 	{%f5, %f6}, [q2g+24];
	ld.const.f32 	%f7, [q2g+64];
	ld.const.v2.f32 	{%f8, %f9}, [q2g+80];
	ld.const.v2.f32 	{%f10, %f11}, [q2g+72];
	ld.const.v2.f32 	{%f12, %f13}, [q2g+88];
	ld.const.v2.f32 	{%f14, %f15}, [q2g+32];
	ld.const.v2.f32 	{%f16, %f17}, [q2g+48];
	ld.const.v2.f32 	{%f18, %f19}, [q2g+40];
	ld.const.v2.f32 	{%f20, %f21}, [q2g+56];
	ld.const.v2.f32 	{%f22, %f23}, [q2g+112];
	ld.const.v2.f32 	{%f24, %f25}, [q2g+104];
	ld.const.f32 	%f26, [q2g+120];
	mov.b32 	%r14, 1;
	shl.b32 	%r2, %r14, %r10;
	shl.b32 	%r3, %r14, %r11;
	ld.const.v2.f32 	{%f29, %f30}, [q2g];
	ld.const.f32 	%f66, [q2g+68];
	ld.const.v2.f32 	{%f122, %f123}, [q2g+96];
	ld.const.f32 	%f146, [q2g+124];
$L__BB5_2:
	ld.param.u64 	%rd33, [_Z7_q2gateP6float2mmm_param_0];
	and.b64  	%rd15, %rd34, %rd3;
	shl.b64 	%rd16, %rd15, 1;
	not.b64 	%rd17, %rd3;
	and.b64  	%rd18, %rd34, %rd17;
	or.b64  	%rd19, %rd16, %rd18;
	and.b64  	%rd20, %rd19, %rd4;
	not.b64 	%rd21, %rd4;
	and.b64  	%rd22, %rd19, %rd21;
	cvta.to.global.u64 	%rd23, %rd33;
	shl.b64 	%rd24, %rd22, 3;
	shl.b64 	%rd25, %rd20, 4;
	or.b64  	%rd26, %rd25, %rd24;
	add.s64 	%rd27, %rd23, %rd26;
	ld.global.v2.f32 	{%f27, %f28}, [%rd27];
	mul.f32 	%f31, %f29, %f27;
	mul.f32 	%f32, %f30, %f28;
	sub.f32 	%f33, %f31, %f32;
	mul.f32 	%f34, %f29, %f28;
	fma.rn.f32 	%f35, %f30, %f27, %f34;
	add.f32 	%f36, %f33, 0f00000000;
	add.f32 	%f37, %f35, 0f00000000;
	mul.wide.s32 	%rd28, %r2, 8;
	add.s64 	%rd29, %rd27, %rd28;
	ld.global.v2.f32 	{%f38, %f39}, [%rd29];
	mul.f32 	%f40, %f1, %f38;
	mul.f32 	%f41, %f2, %f39;
	sub.f32 	%f42, %f40, %f41;
	mul.f32 	%f43, %f1, %f39;
	fma.rn.f32 	%f44, %f2, %f38, %f43;
	add.f32 	%f45, %f36, %f42;
	add.f32 	%f46, %f37, %f44;
	mul.wide.s32 	%rd30, %r3, 8;
	add.s64 	%rd31, %rd27, %rd30;
	ld.global.v2.f32 	{%f47, %f48}, [%rd31];
	mul.f32 	%f49, %f3, %f47;
	mul.f32 	%f50, %f4, %f48;
	sub.f32 	%f51, %f49, %f50;
	mul.f32 	%f52, %f3, %f48;
	fma.rn.f32 	%f53, %f4, %f47, %f52;
	add.f32 	%f54, %f45, %f51;
	add.f32 	%f55, %f46, %f53;
	add.s64 	%rd32, %rd31, %rd28;
	ld.global.v2.f32 	{%f56, %f57}, [%rd32];
	mul.f32 	%f58, %f5, %f56;
	mul.f32 	%f59, %f6, %f57;
	sub.f32 	%f60, %f58, %f59;
	mul.f32 	%f61, %f5, %f57;
	fma.rn.f32 	%f62, %f6, %f56, %f61;
	add.f32 	%f63, %f54, %f60;
	add.f32 	%f64, %f55, %f62;
	mul.f32 	%f65, %f7, %f27;
	mul.f32 	%f67, %f66, %f28;
	sub.f32 	%f68, %f65, %f67;
	mul.f32 	%f69, %f7, %f28;
	fma.rn.f32 	%f70, %f66, %f27, %f69;
	add.f32 	%f71, %f68, 0f00000000;
	add.f32 	%f72, %f70, 0f00000000;
	mul.f32 	%f73, %f8, %f38;
	mul.f32 	%f74, %f9, %f39;
	sub.f32 	%f75, %f73, %f74;
	mul.f32 	%f76, %f8, %f39;
	fma.rn.f32 	%f77, %f9, %f38, %f76;
	add.f32 	%f78, %f71, %f75;
	add.f32 	%f79, %f72, %f77;
	mul.f32 	%f80, %f10, %f47;
	mul.f32 	%f81, %f11, %f48;
	sub.f32 	%f82, %f80, %f81;
	mul.f32 	%f83, %f10, %f48;
	fma.rn.f32 	%f84, %f11, %f47, %f83;
	add.f32 	%f85, %f78, %f82;
	add.f32 	%f86, %f79, %f84;
	mul.f32 	%f87, %f12, %f56;
	mul.f32 	%f88, %f13, %f57;
	sub.f32 	%f89, %f87, %f88;
	mul.f32 	%f90, %f12, %f57;
	fma.rn.f32 	%f91, %f13, %f56, %f90;
	add.f32 	%f92, %f85, %f89;
	add.f32 	%f93, %f86, %f91;
	mul.f32 	%f94, %f14, %f27;
	mul.f32 	%f95, %f15, %f28;
	sub.f32 	%f96, %f94, %f95;
	mul.f32 	%f97, %f14, %f28;
	fma.rn.f32 	%f98, %f15, %f27, %f97;
	add.f32 	%f99, %f96, 0f00000000;
	add.f32 	%f100, %f98, 0f00000000;
	mul.f32 	%f101, %f16, %f38;
	mul.f32 	%f102, %f17, %f39;
	sub.f32 	%f103, %f101, %f102;
	mul.f32 	%f104, %f16, %f39;
	fma.rn.f32 	%f105, %f17, %f38, %f104;
	add.f32 	%f106, %f99, %f103;
	add.f32 	%f107, %f100, %f105;
	mul.f32 	%f108, %f18, %f47;
	mul.f32 	%f109, %f19, %f48;
	sub.f32 	%f110, %f108, %f109;
	mul.f32 	%f111, %f18, %f48;
	fma.rn.f32 	%f112, %f19, %f47, %f111;
	add.f32 	%f113, %f106, %f110;
	add.f32 	%f114, %f107, %f112;
	mul.f32 	%f115, %f20, %f56;
	mul.f32 	%f116, %f21, %f57;
	sub.f32 	%f117, %f115, %f116;
	mul.f32 	%f118, %f20, %f57;
	fma.rn.f32 	%f119, %f21, %f56, %f118;
	add.f32 	%f120, %f113, %f117;
	add.f32 	%f121, %f114, %f119;
	mul.f32 	%f124, %f122, %f27;
	mul.f32 	%f125, %f123, %f28;
	sub.f32 	%f126, %f124, %f125;
	mul.f32 	%f127, %f122, %f28;
	fma.rn.f32 	%f128, %f123, %f27, %f127;
	add.f32 	%f129, %f126, 0f00000000;
	add.f32 	%f130, %f128, 0f00000000;
	mul.f32 	%f131, %f22, %f38;
	mul.f32 	%f132, %f23, %f39;
	sub.f32 	%f133, %f131, %f132;
	mul.f32 	%f134, %f22, %f39;
	fma.rn.f32 	%f135, %f23, %f38, %f134;
	add.f32 	%f136, %f129, %f133;
	add.f32 	%f137, %f130, %f135;
	mul.f32 	%f138, %f24, %f47;
	mul.f32 	%f139, %f25, %f48;
	sub.f32 	%f140, %f138, %f139;
	mul.f32 	%f141, %f24, %f48;
	fma.rn.f32 	%f142, %f25, %f47, %f141;
	add.f32 	%f143, %f136, %f140;
	add.f32 	%f144, %f137, %f142;
	mul.f32 	%f145, %f26, %f56;
	mul.f32 	%f147, %f146, %f57;
	sub.f32 	%f148, %f145, %f147;
	mul.f32 	%f149, %f26, %f57;
	fma.rn.f32 	%f150, %f146, %f56, %f149;
	add.f32 	%f151, %f143, %f148;
	add.f32 	%f152, %f144, %f150;
	st.global.v2.f32 	[%rd27], {%f63, %f64};
	st.global.v2.f32 	[%rd31], {%f120, %f121};
	st.global.v2.f32 	[%rd29], {%f92, %f93};
	st.global.v2.f32 	[%rd32], {%f151, %f152};
	add.s64 	%rd34, %rd34, %rd5;
	setp.lt.u64 	%p2, %rd34, %rd1;
	@%p2 bra 	$L__BB5_2;
$L__BB5_3:
	ret;

}
	// .globl	_Z12_q2gate_diagP6float2mmm
.visible .entry _Z12_q2gate_diagP6float2mmm(
	.param .u64 .ptr .align 1 _Z12_q2gate_diagP6float2mmm_param_0,
	.param .u64 _Z12_q2gate_diagP6float2mmm_param_1,
	.param .u64 _Z12_q2gate_diagP6float2mmm_param_2,
	.param .u64 _Z12_q2gate_diagP6float2mmm_param_3
)
{
	.reg .pred 	%p<7>;
	.reg .b32 	%r<20>;
	.reg .b32 	%f<100>;
	.reg .b64 	%rd<86>;

	ld.param.u32 	%r4, [_Z12_q2gate_diagP6float2mmm_param_3];
	mov.b32 	%r5, 1;
	shl.b32 	%r6, %r5, %r4;
	cvt.s64.s32 	%rd19, %r6;
	shr.u64 	%rd1, %rd19, 2;
	mov.u32 	%r7, %tid.x;
	mov.u32 	%r8, %ctaid.x;
	mov.u32 	%r1, %ntid.x;
	mad.lo.s32 	%r9, %r8, %r1, %r7;
	cvt.u64.u32 	%rd85, %r9;
	setp.le.u64 	%p1, %rd1, %rd85;
	@%p1 bra 	$L__BB6_9;
	ld.param.u64 	%rd81, [_Z12_q2gate_diagP6float2mmm_param_2];
	ld.param.u64 	%rd79, [_Z12_q2gate_diagP6float2mmm_param_1];
	cvt.u32.u64 	%r10, %rd79;
	mov.b64 	%rd20, -1;
	shl.b64 	%rd21, %rd20, %r10;
	cvt.u32.u64 	%r11, %rd81;
	shl.b64 	%rd22, %rd20, %r11;
	max.u64 	%rd3, %rd22, %rd21;
	min.u64 	%rd4, %rd22, %rd21;
	ld.const.f32 	%f1, [q2dg+16];
	mov.u32 	%r12, %nctaid.x;
	mul.lo.s32 	%r13, %r1, %r12;
	cvt.u64.u32 	%rd5, %r13;
	add.s64 	%rd6, %rd5, %rd85;
	max.u64 	%rd23, %rd1, %rd6;
	setp.lt.u64 	%p2, %rd6, %rd1;
	selp.u64 	%rd7, 1, 0, %p2;
	add.s64 	%rd24, %rd6, %rd7;
	sub.s64 	%rd8, %rd23, %rd24;
	and.b64  	%rd25, %rd8, -4294967296;
	setp.ne.s64 	%p3, %rd25, 0;
	@%p3 bra 	$L__BB6_3;
	cvt.u32.u64 	%r14, %rd5;
	cvt.u32.u64 	%r15, %rd8;
	div.u32 	%r16, %r15, %r14;
	cvt.u64.u32 	%rd83, %r16;
	bra.uni 	$L__BB6_4;
$L__BB6_3:
	div.u64 	%rd83, %rd8, %rd5;
$L__BB6_4:
	ld.param.u64 	%rd82, [_Z12_q2gate_diagP6float2mmm_param_2];
	ld.param.u64 	%rd80, [_Z12_q2gate_diagP6float2mmm_param_1];
	cvt.u32.u64 	%r17, %rd80;
	mov.b32 	%r18, 1;
	shl.b32 	%r2, %r18, %r17;
	cvt.u32.u64 	%r19, %rd82;
	shl.b32 	%r3, %r18, %r19;
	add.s64 	%rd12, %rd83, %rd7;
	and.b64  	%rd26, %rd12, 1;
	setp.eq.b64 	%p4, %rd26, 1;
	@%p4 bra 	$L__BB6_6;
	ld.param.u64 	%rd77, [_Z12_q2gate_diagP6float2mmm_param_0];
	and.b64  	%rd27, %rd3, %rd85;
	shl.b64 	%rd28, %rd27, 1;
	not.b64 	%rd29, %rd3;
	and.b64  	%rd30, %rd85, %rd29;
	or.b64  	%rd31, %rd28, %rd30;
	and.b64  	%rd32, %rd31, %rd4;
	not.b64 	%rd33, %rd4;
	and.b64  	%rd34, %rd31, %rd33;
	cvta.to.global.u64 	%rd35, %rd77;
	shl.b64 	%rd36, %rd34, 3;
	shl.b64 	%rd37, %rd32, 4;
	or.b64  	%rd38, %rd37, %rd36;
	add.s64 	%rd39, %rd35, %rd38;
	ld.global.v2.f32 	{%f2, %f3}, [%rd39];
	ld.const.v2.f32 	{%f4, %f5}, [q2dg];
	mul.f32 	%f6, %f4, %f2;
	mul.f32 	%f7, %f5, %f3;
	sub.f32 	%f8, %f6, %f7;
	mul.f32 	%f9, %f4, %f3;
	fma.rn.f32 	%f10, %f5, %f2, %f9;
	st.global.v2.f32 	[%rd39], {%f8, %f10};
	mul.wide.s32 	%rd40, %r3, 8;
	add.s64 	%rd41, %rd39, %rd40;
	ld.global.v2.f32 	{%f11, %f12}, [%rd41];
	ld.const.v2.f32 	{%f13, %f14}, [q2dg+8];
	mul.f32 	%f15, %f13, %f11;
	mul.f32 	%f16, %f14, %f12;
	sub.f32 	%f17, %f15, %f16;
	mul.f32 	%f18, %f13, %f12;
	fma.rn.f32 	%f19, %f14, %f11, %f18;
	st.global.v2.f32 	[%rd41], {%f17, %f19};
	mul.wide.s32 	%rd42, %r2, 8;
	add.s64 	%rd43, %rd39, %rd42;
	ld.global.v2.f32 	{%f20, %f21}, [%rd43];
	mul.f32 	%f22, %f1, %f20;
	ld.const.f32 	%f23, [q2dg+20];
	mul.f32 	%f24, %f23, %f21;
	sub.f32 	%f25, %f22, %f24;
	mul.f32 	%f26, %f1, %f21;
	fma.rn.f32 	%f27, %f23, %f20, %f26;
	st.global.v2.f32 	[%rd43], {%f25, %f27};
	add.s64 	%rd44, %rd43, %rd40;
	ld.global.v2.f32 	{%f28, %f29}, [%rd44];
	ld.const.v2.f32 	{%f30, %f31}, [q2dg+24];
	mul.f32 	%f32, %f30, %f28;
	mul.f32 	%f33, %f31, %f29;
	sub.f32 	%f34, %f32, %f33;
	mul.f32 	%f35, %f30, %f29;
	fma.rn.f32 	%f36, %f31, %f28, %f35;
	st.global.v2.f32 	[%rd44], {%f34, %f36};
	mov.u64 	%rd85, %rd6;
$L__BB6_6:
	setp.eq.s64 	%p5, %rd12, 0;
	@%p5 bra 	$L__BB6_9;
	not.b64 	%rd47, %rd3;
	not.b64 	%rd51, %rd4;
	ld.const.v2.f32 	{%f39, %f40}, [q2dg];
	mul.wide.s32 	%rd58, %r3, 8;
	ld.const.v2.f32 	{%f48, %f49}, [q2dg+8];
	mul.wide.s32 	%rd60, %r2, 8;
	ld.const.f32 	%f58, [q2dg+20];
	ld.const.v2.f32 	{%f65, %f66}, [q2dg+24];
$L__BB6_8:
	ld.param.u64 	%rd78, [_Z12_q2gate_diagP6float2mmm_param_0];
	and.b64  	%rd45, %rd85, %rd3;
	shl.b64 	%rd46, %rd45, 1;
	and.b64  	%rd48, %rd85, %rd47;
	or.b64  	%rd49, %rd46, %rd48;
	and.b64  	%rd50, %rd49, %rd4;
	and.b64  	%rd52, %rd49, %rd51;
	cvta.to.global.u64 	%rd53, %rd78;
	shl.b64 	%rd54, %rd52, 3;
	shl.b64 	%rd55, %rd50, 4;
	or.b64  	%rd56, %rd55, %rd54;
	add.s64 	%rd57, %rd53, %rd56;
	ld.global.v2.f32 	{%f37, %f38}, [%rd57];
	mul.f32 	%f41, %f39, %f37;
	mul.f32 	%f42, %f40, %f38;
	sub.f32 	%f43, %f41, %f42;
	mul.f32 	%f44, %f39, %f38;
	fma.rn.f32 	%f45, %f40, %f37, %f44;
	st.global.v2.f32 	[%rd57], {%f43, %f45};
	add.s64 	%rd59, %rd57, %rd58;
	ld.global.v2.f32 	{%f46, %f47}, [%rd59];
	mul.f32 	%f50, %f48, %f46;
	mul.f32 	%f51, %f49, %f47;
	sub.f32 	%f52, %f50, %f51;
	mul.f32 	%f53, %f48, %f47;
	fma.rn.f32 	%f54, %f49, %f46, %f53;
	st.global.v2.f32 	[%rd59], {%f52, %f54};
	add.s64 	%rd61, %rd57, %rd60;
	ld.global.v2.f32 	{%f55, %f56}, [%rd61];
	mul.f32 	%f57, %f1, %f55;
	mul.f32 	%f59, %f58, %f56;
	sub.f32 	%f60, %f57, %f59;
	mul.f32 	%f61, %f1, %f56;
	fma.rn.f32 	%f62, %f58, %f55, %f61;
	st.global.v2.f32 	[%rd61], {%f60, %f62};
	add.s64 	%rd62, %rd61, %rd58;
	ld.global.v2.f32 	{%f63, %f64}, [%rd62];
	mul.f32 	%f67, %f65, %f63;
	mul.f32 	%f68, %f66, %f64;
	sub.f32 	%f69, %f67, %f68;
	mul.f32 	%f70, %f65, %f64;
	fma.rn.f32 	%f71, %f66, %f63, %f70;
	st.global.v2.f32 	[%rd62], {%f69, %f71};
	add.s64 	%rd63, %rd85, %rd5;
	and.b64  	%rd64, %rd63, %rd3;
	shl.b64 	%rd65, %rd64, 1;
	and.b64  	%rd66, %rd63, %rd47;
	or.b64  	%rd67, %rd65, %rd66;
	and.b64  	%rd68, %rd67, %rd4;
	and.b64  	%rd69, %rd67, %rd51;
	shl.b64 	%rd70, %rd69, 3;
	shl.b64 	%rd71, %rd68, 4;
	or.b64  	%rd72, %rd71, %rd70;
	add.s64 	%rd73, %rd53, %rd72;
	ld.global.v2.f32 	{%f72, %f73}, [%rd73];
	mul.f32 	%f74, %f39, %f72;
	mul.f32 	%f75, %f40, %f73;
	sub.f32 	%f76, %f74, %f75;
	mul.f32 	%f77, %f39, %f73;
	fma.rn.f32 	%f78, %f40, %f72, %f77;
	st.global.v2.f32 	[%rd73], {%f76, %f78};
	add.s64 	%rd74, %rd73, %rd58;
	ld.global.v2.f32 	{%f79, %f80}, [%rd74];
	mul.f32 	%f81, %f48, %f79;
	mul.f32 	%f82, %f49, %f80;
	sub.f32 	%f83, %f81, %f82;
	mul.f32 	%f84, %f48, %f80;
	fma.rn.f32 	%f85, %f49, %f79, %f84;
	st.global.v2.f32 	[%rd74], {%f83, %f85};
	add.s64 	%rd75, %rd73, %rd60;
	ld.global.v2.f32 	{%f86, %f87}, [%rd75];
	mul.f32 	%f88, %f1, %f86;
	mul.f32 	%f89, %f58, %f87;
	sub.f32 	%f90, %f88, %f89;
	mul.f32 	%f91, %f1, %f87;
	fma.rn.f32 	%f92, %f58, %f86, %f91;
	st.global.v2.f32 	[%rd75], {%f90, %f92};
	add.s64 	%rd76, %rd75, %rd58;
	ld.global.v2.f32 	{%f93, %f94}, [%rd76];
	mul.f32 	%f95, %f65, %f93;
	mul.f32 	%f96, %f66, %f94;
	sub.f32 	%f97, %f95, %f96;
	mul.f32 	%f98, %f65, %f94;
	fma.rn.f32 	%f99, %f66, %f93, %f98;
	st.global.v2.f32 	[%rd76], {%f97, %f99};
	add.s64 	%rd85, %rd63, %rd5;
	setp.lt.u64 	%p6, %rd85, %rd1;
	@%p6 bra 	$L__BB6_8;
$L__BB6_9:
	ret;

}
	// .globl	_Z14_get_q1densityPK6float2PS_mm
.visible .entry _Z14_get_q1densityPK6float2PS_mm(
	.param .u64 .ptr .align 1 _Z14_get_q1densityPK6float2PS_mm_param_0,
	.param .u64 .ptr .align 1 _Z14_get_q1densityPK6float2PS_mm_param_1,
	.param .u64 _Z14_get_q1densityPK6float2PS_mm_param_2,
	.param .u64 _Z14_get_q1densityPK6float2PS_mm_param_3
)
{
	.reg .pred 	%p<15>;
	.reg .b32 	%r<19>;
	.reg .b32 	%f<302>;
	.reg .b64 	%rd<56>;
	// demoted variable
	.shared .align 8 .b8 _ZZ14_get_q1densityPK6float2PS_mmE5cache[4096];
	ld.param.u64 	%rd18, [_Z14_get_q1densityPK6float2PS_mm_param_0];
	ld.param.u64 	%rd17, [_Z14_get_q1densityPK6float2PS_mm_param_1];
	ld.param.u32 	%r6, [_Z14_get_q1densityPK6float2PS_mm_param_2];
	ld.param.u32 	%r7, [_Z14_get_q1densityPK6float2PS_mm_param_3];
	cvta.to.global.u64 	%rd1, %rd18;
	mov.b64 	%rd19, -1;
	shl.b64 	%rd2, %rd19, %r6;
	mov.b32 	%r8, 1;
	shl.b32 	%r1, %r8, %r6;
	shl.b32 	%r9, %r8, %r7;
	cvt.s64.s32 	%rd20, %r9;
	shr.u64 	%rd3, %rd20, 1;
	mov.u32 	%r2, %tid.x;
	mov.u32 	%r3, %ctaid.x;
	mov.u32 	%r4, %ntid.x;
	mad.lo.s32 	%r10, %r3, %r4, %r2;
	cvt.u64.u32 	%rd55, %r10;
	setp.le.u64 	%p1, %rd3, %rd55;
	mov.f32 	%f286, 0f00000000;
	mov.f32 	%f287, %f286;
	mov.f32 	%f288, %f286;
	mov.f32 	%f289, %f286;
	mov.f32 	%f290, %f286;
	mov.f32 	%f291, %f286;
	mov.f32 	%f292, %f286;
	mov.f32 	%f293, %f286;
	@%p1 bra 	$L__BB7_7;
	mov.u32 	%r11, %nctaid.x;
	mul.lo.s32 	%r12, %r4, %r11;
	cvt.u64.u32 	%rd5, %r12;
	not.b64 	%rd6, %rd2;
	add.s64 	%rd7, %rd5, %rd55;
	max.u64 	%rd21, %rd3, %rd7;
	setp.lt.u64 	%p2, %rd7, %rd3;
	selp.u64 	%rd8, 1, 0, %p2;
	add.s64 	%rd22, %rd7, %rd8;
	sub.s64 	%rd9, %rd21, %rd22;
	and.b64  	%rd23, %rd9, -4294967296;
	setp.ne.s64 	%p3, %rd23, 0;
	@%p3 bra 	$L__BB7_3;
	cvt.u32.u64 	%r13, %rd5;
	cvt.u32.u64 	%r14, %rd9;
	div.u32 	%r15, %r14, %r13;
	cvt.u64.u32 	%rd53, %r15;
	bra.uni 	$L__BB7_4;
$L__BB7_3:
	div.u64 	%rd53, %rd9, %rd5;
$L__BB7_4:
	add.s64 	%rd13, %rd53, %rd8;
	and.b64  	%rd24, %rd13, 1;
	setp.eq.b64 	%p4, %rd24, 1;
	mov.f32 	%f286, 0f00000000;
	mov.f32 	%f287, %f286;
	mov.f32 	%f288, %f286;
	mov.f32 	%f289, %f286;
	mov.f32 	%f290, %f286;
	mov.f32 	%f292, %f286;
	mov.f32 	%f293, %f286;
	@%p4 bra 	$L__BB7_6;
	and.b64  	%rd25, %rd2, %rd55;
	and.b64  	%rd26, %rd55, %rd6;
	shl.b64 	%rd27, %rd26, 3;
	shl.b64 	%rd28, %rd25, 4;
	or.b64  	%rd29, %rd28, %rd27;
	add.s64 	%rd30, %rd1, %rd29;
	ld.global.v2.f32 	{%f41, %f42}, [%rd30];
	mul.f32 	%f43, %f42, %f42;
	fma.rn.f32 	%f44, %f41, %f41, %f43;
	mul.f32 	%f45, %f42, %f41;
	sub.f32 	%f46, %f45, %f45;
	add.f32 	%f293, %f44, 0f00000000;
	add.f32 	%f292, %f46, 0f00000000;
	mul.wide.s32 	%rd31, %r1, 8;
	add.s64 	%rd32, %rd30, %rd31;
	ld.global.v2.f32 	{%f47, %f48}, [%rd32];
	mul.f32 	%f49, %f48, %f42;
	fma.rn.f32 	%f50, %f47, %f41, %f49;
	mul.f32 	%f51, %f48, %f41;
	mul.f32 	%f52, %f47, %f42;
	sub.f32 	%f53, %f51, %f52;
	add.f32 	%f289, %f50, 0f00000000;
	add.f32 	%f288, %f53, 0f00000000;
	sub.f32 	%f54, %f52, %f51;
	add.f32 	%f290, %f54, 0f00000000;
	mul.f32 	%f55, %f48, %f48;
	fma.rn.f32 	%f56, %f47, %f47, %f55;
	mul.f32 	%f57, %f48, %f47;
	sub.f32 	%f58, %f57, %f57;
	add.f32 	%f287, %f56, 0f00000000;
	add.f32 	%f286, %f58, 0f00000000;
	mov.u64 	%rd55, %rd7;
$L__BB7_6:
	setp.eq.s64 	%p5, %rd13, 0;
	mov.f32 	%f291, %f289;
	@%p5 bra 	$L__BB7_7;
	bra.uni 	$L__BB7_24;
$L__BB7_7:
	shl.b32 	%r16, %r2, 5;
	mov.u32 	%r17, _ZZ14_get_q1densityPK6float2PS_mmE5cache;
	add.s32 	%r5, %r17, %r16;
	st.shared.v2.f32 	[%r5], {%f293, %f292};
	st.shared.v2.f32 	[%r5+16], {%f289, %f288};
	st.shared.v2.f32 	[%r5+8], {%f291, %f290};
	st.shared.v2.f32 	[%r5+24], {%f287, %f286};
	bar.sync 	0;
	setp.lt.u32 	%p7, %r2, 64;
	@%p7 bra 	$L__BB7_8;
	bra.uni 	$L__BB7_9;
$L__BB7_8:
	ld.shared.v2.f32 	{%f103, %f104}, [%r5];
	ld.shared.v2.f32 	{%f105, %f106}, [%r5+2048];
	add.f32 	%f107, %f103, %f105;
	add.f32 	%f108, %f104, %f106;
	st.shared.v2.f32 	[%r5], {%f107, %f108};
	ld.shared.v2.f32 	{%f109, %f110}, [%r5+16];
	ld.shared.v2.f32 	{%f111, %f112}, [%r5+2064];
	add.f32 	%f113, %f109, %f111;
	add.f32 	%f114, %f110, %f112;
	st.shared.v2.f32 	[%r5+16], {%f113, %f114};
	ld.shared.v2.f32 	{%f115, %f116}, [%r5+8];
	ld.shared.v2.f32 	{%f117, %f118}, [%r5+2056];
	add.f32 	%f119, %f115, %f117;
	add.f32 	%f120, %f116, %f118;
	st.shared.v2.f32 	[%r5+8], {%f119, %f120};
	ld.shared.v2.f32 	{%f121, %f122}, [%r5+24];
	ld.shared.v2.f32 	{%f123, %f124}, [%r5+2072];
	add.f32 	%f125, %f121, %f123;
	add.f32 	%f126, %f122, %f124;
	st.shared.v2.f32 	[%r5+24], {%f125, %f126};
$L__BB7_9:
	bar.sync 	0;
	setp.gt.u32 	%p8, %r2, 31;
	@%p8 bra 	$L__BB7_11;
	ld.shared.v2.f32 	{%f127, %f128}, [%r5];
	ld.shared.v2.f32 	{%f129, %f130}, [%r5+1024];
	add.f32 	%f131, %f127, %f129;
	add.f32 	%f132, %f128, %f130;
	st.shared.v2.f32 	[%r5], {%f131, %f132};
	ld.shared.v2.f32 	{%f133, %f134}, [%r5+16];
	ld.shared.v2.f32 	{%f135, %f136}, [%r5+1040];
	add.f32 	%f137, %f133, %f135;
	add.f32 	%f138, %f134, %f136;
	st.shared.v2.f32 	[%r5+16], {%f137, %f138};
	ld.shared.v2.f32 	{%f139, %f140}, [%r5+8];
	ld.shared.v2.f32 	{%f141, %f142}, [%r5+1032];
	add.f32 	%f143, %f139, %f141;
	add.f32 	%f144, %f140, %f142;
	st.shared.v2.f32 	[%r5+8], {%f143, %f144};
	ld.shared.v2.f32 	{%f145, %f146}, [%r5+24];
	ld.shared.v2.f32 	{%f147, %f148}, [%r5+1048];
	add.f32 	%f149, %f145, %f147;
	add.f32 	%f150, %f146, %f148;
	st.shared.v2.f32 	[%r5+24], {%f149, %f150};
$L__BB7_11:
	bar.sync 	0;
	setp.gt.u32 	%p9, %r2, 15;
	@%p9 bra 	$L__BB7_13;
	ld.shared.v2.f32 	{%f151, %f152}, [%r5];
	ld.shared.v2.f32 	{%f153, %f154}, [%r5+512];
	add.f32 	%f155, %f151, %f153;
	add.f32 	%f156, %f152, %f154;
	st.shared.v2.f32 	[%r5], {%f155, %f156};
	ld.shared.v2.f32 	{%f157, %f158}, [%r5+16];
	ld.shared.v2.f32 	{%f159, %f160}, [%r5+528];
	add.f32 	%f161, %f157, %f159;
	add.f32 	%f162, %f158, %f160;
	st.shared.v2.f32 	[%r5+16], {%f161, %f162};
	ld.shared.v2.f32 	{%f163, %f164}, [%r5+8];
	ld.shared.v2.f32 	{%f165, %f166}, [%r5+520];
	add.f32 	%f167, %f163, %f165;
	add.f32 	%f168, %f164, %f166;
	st.shared.v2.f32 	[%r5+8], {%f167, %f168};
	ld.shared.v2.f32 	{%f169, %f170}, [%r5+24];
	ld.shared.v2.f32 	{%f171, %f172}, [%r5+536];
	add.f32 	%f173, %f169, %f171;
	add.f32 	%f174, %f170, %f172;
	st.shared.v2.f32 	[%r5+24], {%f173, %f174};
$L__BB7_13:
	bar.sync 	0;
	setp.gt.u32 	%p10, %r2, 7;
	@%p10 bra 	$L__BB7_15;
	ld.shared.v2.f32 	{%f175, %f176}, [%r5];
	ld.shared.v2.f32 	{%f177, %f178}, [%r5+256];
	add.f32 	%f179, %f175, %f177;
	add.f32 	%f180, %f176, %f178;
	st.shared.v2.f32 	[%r5], {%f179, %f180};
	ld.shared.v2.f32 	{%f181, %f182}, [%r5+16];
	ld.shared.v2.f32 	{%f183, %f184}, [%r5+272];
	add.f32 	%f185, %f181, %f183;
	add.f32 	%f186, %f182, %f184;
	st.shared.v2.f32 	[%r5+16], {%f185, %f186};
	ld.shared.v2.f32 	{%f187, %f188}, [%r5+8];
	ld.shared.v2.f32 	{%f189, %f190}, [%r5+264];
	add.f32 	%f191, %f187, %f189;
	add.f32 	%f192, %f188, %f190;
	st.shared.v2.f32 	[%r5+8], {%f191, %f192};
	ld.shared.v2.f32 	{%f193, %f194}, [%r5+24];
	ld.shared.v2.f32 	{%f195, %f196}, [%r5+280];
	add.f32 	%f197, %f193, %f195;
	add.f32 	%f198, %f194, %f196;
	st.shared.v2.f32 	[%r5+24], {%f197, %f198};
$L__BB7_15:
	bar.sync 	0;
	setp.gt.u32 	%p11, %r2, 3;
	@%p11 bra 	$L__BB7_17;
	ld.shared.v2.f32 	{%f199, %f200}, [%r5];
	ld.shared.v2.f32 	{%f201, %f202}, [%r5+128];
	add.f32 	%f203, %f199, %f201;
	add.f32 	%f204, %f200, %f202;
	st.shared.v2.f32 	[%r5], {%f203, %f204};
	ld.shared.v2.f32 	{%f205, %f206}, [%r5+16];
	ld.shared.v2.f32 	{%f207, %f208}, [%r5+144];
	add.f32 	%f209, %f205, %f207;
	add.f32 	%f210, %f206, %f208;
	st.shared.v2.f32 	[%r5+16], {%f209, %f210};
	ld.shared.v2.f32 	{%f211, %f212}, [%r5+8];
	ld.shared.v2.f32 	{%f213, %f214}, [%r5+136];
	add.f32 	%f215, %f211, %f213;
	add.f32 	%f216, %f212, %f214;
	st.shared.v2.f32 	[%r5+8], {%f215, %f216};
	ld.shared.v2.f32 	{%f217, %f218}, [%r5+24];
	ld.shared.v2.f32 	{%f219, %f220}, [%r5+152];
	add.f32 	%f221, %f217, %f219;
	add.f32 	%f222, %f218, %f220;
	st.shared.v2.f32 	[%r5+24], {%f221, %f222};
$L__BB7_17:
	bar.sync 	0;
	setp.gt.u32 	%p12, %r2, 1;
	@%p12 bra 	$L__BB7_19;
	ld.shared.v2.f32 	{%f223, %f224}, [%r5];
	ld.shared.v2.f32 	{%f225, %f226}, [%r5+64];
	add.f32 	%f227, %f223, %f225;
	add.f32 	%f228, %f224, %f226;
	st.shared.v2.f32 	[%r5], {%f227, %f228};
	ld.shared.v2.f32 	{%f229, %f230}, [%r5+16];
	ld.shared.v2.f32 	{%f231, %f232}, [%r5+80];
	add.f32 	%f233, %f229, %f231;
	add.f32 	%f234, %f230, %f232;
	st.shared.v2.f32 	[%r5+16], {%f233, %f234};
	ld.shared.v2.f32 	{%f235, %f236}, [%r5+8];
	ld.shared.v2.f32 	{%f237, %f238}, [%r5+72];
	add.f32 	%f239, %f235, %f237;
	add.f32 	%f240, %f236, %f238;
	st.shared.v2.f32 	[%r5+8], {%f239, %f240};
	ld.shared.v2.f32 	{%f241, %f242}, [%r5+24];
	ld.shared.v2.f32 	{%f243, %f244}, [%r5+88];
	add.f32 	%f245, %f241, %f243;
	add.f32 	%f246, %f242, %f244;
	st.shared.v2.f32 	[%r5+24], {%f245, %f246};
$L__BB7_19:
	bar.sync 	0;
	setp.ne.s32 	%p13, %r2, 0;
	@%p13 bra 	$L__BB7_21;
	ld.shared.v2.f32 	{%f247, %f248}, [%r5];
	ld.shared.v2.f32 	{%f249, %f250}, [_ZZ14_get_q1densityPK6float2PS_mmE5cache+32];
	add.f32 	%f251, %f247, %f249;
	add.f32 	%f252, %f248, %f250;
	st.shared.v2.f32 	[%r5], {%f251, %f252};
	ld.shared.v2.f32 	{%f253, %f254}, [%r5+16];
	ld.shared.v2.f32 	{%f255, %f256}, [_ZZ14_get_q1densityPK6float2PS_mmE5cache+48];
	add.f32 	%f257, %f253, %f255;
	add.f32 	%f258, %f254, %f256;
	st.shared.v2.f32 	[%r5+16], {%f257, %f258};
	ld.shared.v2.f32 	{%f259, %f260}, [%r5+8];
	ld.shared.v2.f32 	{%f261, %f262}, [_ZZ14_get_q1densityPK6float2PS_mmE5cache+40];
	add.f32 	%f263, %f259, %f261;
	add.f32 	%f264, %f260, %f262;
	st.shared.v2.f32 	[%r5+8], {%f263, %f264};
	ld.shared.v2.f32 	{%f265, %f266}, [%r5+24];
	ld.shared.v2.f32 	{%f267, %f268}, [_ZZ14_get_q1densityPK6float2PS_mmE5cache+56];
	add.f32 	%f269, %f265, %f267;
	add.f32 	%f270, %f266, %f268;
	st.shared.v2.f32 	[%r5+24], {%f269, %f270};
$L__BB7_21:
	setp.ne.s32 	%p14, %r2, 0;
	bar.sync 	0;
	@%p14 bra 	$L__BB7_23;
	shl.b32 	%r18, %r3, 2;
	cvta.to.global.u64 	%rd50, %rd17;
	mul.wide.u32 	%rd51, %r18, 8;
	add.s64 	%rd52, %rd50, %rd51;
	ld.shared.v2.f32 	{%f271, %f272}, [_ZZ14_get_q1densityPK6float2PS_mmE5cache];
	st.global.v2.f32 	[%rd52], {%f271, %f272};
	ld.shared.v2.f32 	{%f273, %f274}, [_ZZ14_get_q1densityPK6float2PS_mmE5cache+16];
	st.global.v2.f32 	[%rd52+16], {%f273, %f274};
	ld.shared.v2.f32 	{%f275, %f276}, [_ZZ14_get_q1densityPK6float2PS_mmE5cache+8];
	st.global.v2.f32 	[%rd52+8], {%f275, %f276};
	ld.shared.v2.f32 	{%f277, %f278}, [_ZZ14_get_q1densityPK6float2PS_mmE5cache+24];
	st.global.v2.f32 	[%rd52+24], {%f277, %f278};
$L__BB7_23:
	ret;
$L__BB7_24:
	and.b64  	%rd33, %rd55, %rd2;
	not.b64 	%rd34, %rd2;
	and.b64  	%rd35, %rd55, %rd34;
	shl.b64 	%rd36, %rd33, 4;
	shl.b64 	%rd37, %rd35, 3;
	or.b64  	%rd38, %rd36, %rd37;
	add.s64 	%rd39, %rd1, %rd38;
	ld.global.v2.f32 	{%f59, %f60}, [%rd39];
	mul.f32 	%f61, %f60, %f60;
	fma.rn.f32 	%f62, %f59, %f59, %f61;
	mul.f32 	%f63, %f60, %f59;
	sub.f32 	%f64, %f63, %f63;
	add.f32 	%f65, %f293, %f62;
	add.f32 	%f66, %f292, %f64;
	mul.wide.s32 	%rd40, %r1, 8;
	add.s64 	%rd41, %rd39, %rd40;
	ld.global.v2.f32 	{%f67, %f68}, [%rd41];
	mul.f32 	%f69, %f68, %f60;
	fma.rn.f32 	%f70, %f67, %f59, %f69;
	mul.f32 	%f71, %f68, %f59;
	mul.f32 	%f72, %f67, %f60;
	sub.f32 	%f73, %f71, %f72;
	add.f32 	%f74, %f289, %f70;
	add.f32 	%f75, %f288, %f73;
	sub.f32 	%f76, %f72, %f71;
	add.f32 	%f77, %f291, %f70;
	add.f32 	%f78, %f290, %f76;
	mul.f32 	%f79, %f68, %f68;
	fma.rn.f32 	%f80, %f67, %f67, %f79;
	mul.f32 	%f81, %f68, %f67;
	sub.f32 	%f82, %f81, %f81;
	add.f32 	%f83, %f287, %f80;
	add.f32 	%f84, %f286, %f82;
	add.s64 	%rd42, %rd55, %rd5;
	and.b64  	%rd43, %rd42, %rd2;
	and.b64  	%rd44, %rd42, %rd34;
	shl.b64 	%rd45, %rd44, 3;
	shl.b64 	%rd46, %rd43, 4;
	or.b64  	%rd47, %rd46, %rd45;
	add.s64 	%rd48, %rd1, %rd47;
	ld.global.v2.f32 	{%f85, %f86}, [%rd48];
	mul.f32 	%f87, %f86, %f86;
	fma.rn.f32 	%f88, %f85, %f85, %f87;
	mul.f32 	%f89, %f86, %f85;
	sub.f32 	%f90, %f89, %f89;
	add.f32 	%f293, %f65, %f88;
	add.f32 	%f292, %f66, %f90;
	add.s64 	%rd49, %rd48, %rd40;
	ld.global.v2.f32 	{%f91, %f92}, [%rd49];
	mul.f32 	%f93, %f92, %f86;
	fma.rn.f32 	%f94, %f91, %f85, %f93;
	mul.f32 	%f95, %f92, %f85;
	mul.f32 	%f96, %f91, %f86;
	sub.f32 	%f97, %f95, %f96;
	add.f32 	%f289, %f74, %f94;
	add.f32 	%f288, %f75, %f97;
	sub.f32 	%f98, %f96, %f95;
	add.f32 	%f291, %f77, %f94;
	add.f32 	%f290, %f78, %f98;
	mul.f32 	%f99, %f92, %f92;
	fma.rn.f32 	%f100, %f91, %f91, %f99;
	mul.f32 	%f101, %f92, %f91;
	sub.f32 	%f102, %f101, %f101;
	add.f32 	%f287, %f83, %f100;
	add.f32 	%f286, %f84, %f102;
	add.s64 	%rd55, %rd42, %rd5;
	setp.lt.u64 	%p6, %rd55, %rd3;
	@%p6 bra 	$L__BB7_24;
	bra.uni 	$L__BB7_7;

}
	// .globl	_Z14_get_q2densityPK6float2PS_mmm
.visible .entry _Z14_get_q2densityPK6float2PS_mmm(
	.param .u64 .ptr .align 1 _Z14_get_q2densityPK6float2PS_mmm_param_0,
	.param .u64 .ptr .align 1 _Z14_get_q2densityPK6float2PS_mmm_param_1,
	.param .u64 _Z14_get_q2densityPK6float2PS_mmm_param_2,
	.param .u64 _Z14_get_q2densityPK6float2PS_mmm_param_3,
	.param .u64 _Z14_get_q2densityPK6float2PS_mmm_param_4
)
{
	.reg .pred 	%p<6>;
	.reg .b32 	%r<30>;
	.reg .b32 	%f<351>;
	.reg .b64 	%rd<40>;
	// demoted variable
	.shared .align 8 .b8 _ZZ14_get_q2densityPK6float2PS_mmmE5cache[16384];
	ld.param.u64 	%rd10, [_Z14_get_q2densityPK6float2PS_mmm_param_2];
	ld.param.u64 	%rd11, [_Z14_get_q2densityPK6float2PS_mmm_param_3];
	ld.param.u32 	%r9, [_Z14_get_q2densityPK6float2PS_mmm_param_4];
	mov.b32 	%r10, 1;
	shl.b32 	%r11, %r10, %r9;
	cvt.s64.s32 	%rd12, %r11;
	shr.u64 	%rd1, %rd12, 2;
	mov.u32 	%r1, %tid.x;
	mov.u32 	%r2, %ctaid.x;
	mov.u32 	%r3, %ntid.x;
	mad.lo.s32 	%r12, %r2, %r3, %r1;
	cvt.u64.u32 	%rd39, %r12;
	setp.le.u64 	%p1, %rd1, %rd39;
	mov.f32 	%f319, 0f00000000;
	mov.f32 	%f320, %f319;
	mov.f32 	%f321, %f319;
	mov.f32 	%f322, %f319;
	mov.f32 	%f323, %f319;
	mov.f32 	%f324, %f319;
	mov.f32 	%f325, %f319;
	mov.f32 	%f326, %f319;
	mov.f32 	%f327, %f319;
	mov.f32 	%f328, %f319;
	mov.f32 	%f329, %f319;
	mov.f32 	%f330, %f319;
	mov.f32 	%f331, %f319;
	mov.f32 	%f332, %f319;
	mov.f32 	%f333, %f319;
	mov.f32 	%f334, %f319;
	mov.f32 	%f335, %f319;
	mov.f32 	%f336, %f319;
	mov.f32 	%f337, %f319;
	mov.f32 	%f338, %f319;
	mov.f32 	%f339, %f319;
	mov.f32 	%f340, %f319;
	mov.f32 	%f341, %f319;
	mov.f32 	%f342, %f319;
	mov.f32 	%f343, %f319;
	mov.f32 	%f344, %f319;
	mov.f32 	%f345, %f319;
	mov.f32 	%f346, %f319;
	mov.f32 	%f347, %f319;
	mov.f32 	%f348, %f319;
	mov.f32 	%f349, %f319;
	mov.f32 	%f350, %f319;
	@%p1 bra 	$L__BB8_3;
	cvt.u32.u64 	%r13, %rd10;
	mov.b64 	%rd13, -1;
	shl.b64 	%rd14, %rd13, %r13;
	cvt.u32.u64 	%r14, %rd11;
	shl.b64 	%rd15, %rd13, %r14;
	mov.u32 	%r15, %nctaid.x;
	mul.lo.s32 	%r16, %r3, %r15;
	cvt.u64.u32 	%rd3, %r16;
	max.u64 	%rd4, %rd15, %rd14;
	min.u64 	%rd5, %rd15, %rd14;
	mov.b32 	%r17, 1;
	shl.b32 	%r4, %r17, %r13;
	shl.b32 	%r5, %r17, %r14;
	mov.f32 	%f319, 0f00000000;
$L__BB8_2:
	ld.param.u64 	%rd37, [_Z14_get_q2densityPK6float2PS_mmm_param_0];
	and.b64  	%rd16, %rd39, %rd4;
	shl.b64 	%rd17, %rd16, 1;
	not.b64 	%rd18, %rd4;
	and.b64  	%rd19, %rd39, %rd18;
	or.b64  	%rd20, %rd17, %rd19;
	and.b64  	%rd21, %rd20, %rd5;
	not.b64 	%rd22, %rd5;
	and.b64  	%rd23, %rd20, %rd22;
	cvta.to.global.u64 	%rd24, %rd37;
	shl.b64 	%rd25, %rd23, 3;
	shl.b64 	%rd26, %rd21, 4;
	or.b64  	%rd27, %rd26, %rd25;
	add.s64 	%rd28, %rd24, %rd27;
	ld.global.v2.f32 	{%f99, %f100}, [%rd28];
	mul.f32 	%f101, %f100, %f100;
	fma.rn.f32 	%f102, %f99, %f99, %f101;
	mul.f32 	%f103, %f100, %f99;
	sub.f32 	%f104, %f103, %f103;
	add.f32 	%f350, %f350, %f102;
	add.f32 	%f349, %f349, %f104;
	mul.wide.s32 	%rd29, %r4, 8;
	add.s64 	%rd30, %rd28, %rd29;
	ld.global.v2.f32 	{%f105, %f106}, [%rd30];
	mul.f32 	%f107, %f106, %f100;
	fma.rn.f32 	%f108, %f105, %f99, %f107;
	mul.f32 	%f109, %f106, %f99;
	mul.f32 	%f110, %f105, %f100;
	sub.f32 	%f111, %f109, %f110;
	add.f32 	%f334, %f334, %f108;
	add.f32 	%f333, %f333, %f111;
	mul.wide.s32 	%rd31, %r5, 8;
	add.s64 	%rd32, %rd28, %rd31;
	ld.global.v2.f32 	{%f112, %f113}, [%rd32];
	mul.f32 	%f114, %f113, %f100;
	fma.rn.f32 	%f115, %f112, %f99, %f114;
	mul.f32 	%f116, %f113, %f99;
	mul.f32 	%f117, %f112, %f100;
	sub.f32 	%f118, %f116, %f117;
	add.f32 	%f342, %f342, %f115;
	add.f32 	%f341, %f341, %f118;
	add.s64 	%rd33, %rd32, %rd29;
	ld.global.v2.f32 	{%f119, %f120}, [%rd33];
	mul.f32 	%f121, %f120, %f100;
	fma.rn.f32 	%f122, %f119, %f99, %f121;
	mul.f32 	%f123, %f120, %f99;
	mul.f32 	%f124, %f119, %f100;
	sub.f32 	%f125, %f123, %f124;
	add.f32 	%f326, %f326, %f122;
	add.f32 	%f325, %f325, %f125;
	sub.f32 	%f126, %f110, %f109;
	add.f32 	%f346, %f346, %f108;
	add.f32 	%f345, %f345, %f126;
	mul.f32 	%f127, %f106, %f106;
	fma.rn.f32 	%f128, %f105, %f105, %f127;
	mul.f32 	%f129, %f106, %f105;
	sub.f32 	%f130, %f129, %f129;
	add.f32 	%f330, %f330, %f128;
	add.f32 	%f329, %f329, %f130;
	mul.f32 	%f131, %f113, %f106;
	fma.rn.f32 	%f132, %f112, %f105, %f131;
	mul.f32 	%f133, %f113, %f105;
	mul.f32 	%f134, %f112, %f106;
	sub.f32 	%f135, %f133, %f134;
	add.f32 	%f338, %f338, %f132;
	add.f32 	%f337, %f337, %f135;
	mul.f32 	%f136, %f120, %f106;
	fma.rn.f32 	%f137, %f119, %f105, %f136;
	mul.f32 	%f138, %f120, %f105;
	mul.f32 	%f139, %f119, %f106;
	sub.f32 	%f140, %f138, %f139;
	add.f32 	%f322, %f322, %f137;
	add.f32 	%f321, %f321, %f140;
	sub.f32 	%f141, %f117, %f116;
	add.f32 	%f348, %f348, %f115;
	add.f32 	%f347, %f347, %f141;
	sub.f32 	%f142, %f134, %f133;
	add.f32 	%f332, %f332, %f132;
	add.f32 	%f331, %f331, %f142;
	mul.f32 	%f143, %f113, %f113;
	fma.rn.f32 	%f144, %f112, %f112, %f143;
	mul.f32 	%f145, %f113, %f112;
	sub.f32 	%f146, %f145, %f145;
	add.f32 	%f340, %f340, %f144;
	add.f32 	%f339, %f339, %f146;
	mul.f32 	%f147, %f120, %f113;
	fma.rn.f32 	%f148, %f119, %f112, %f147;
	mul.f32 	%f149, %f120, %f112;
	mul.f32 	%f150, %f119, %f113;
	sub.f32 	%f151, %f149, %f150;
	add.f32 	%f324, %f324, %f148;
	add.f32 	%f323, %f323, %f151;
	sub.f32 	%f152, %f124, %f123;
	add.f32 	%f344, %f344, %f122;
	add.f32 	%f343, %f343, %f152;
	sub.f32 	%f153, %f139, %f138;
	add.f32 	%f328, %f328, %f137;
	add.f32 	%f327, %f327, %f153;
	sub.f32 	%f154, %f150, %f149;
	add.f32 	%f336, %f336, %f148;
	add.f32 	%f335, %f335, %f154;
	mul.f32 	%f155, %f120, %f120;
	fma.rn.f32 	%f156, %f119, %f119, %f155;
	mul.f32 	%f157, %f120, %f119;
	sub.f32 	%f158, %f157, %f157;
	add.f32 	%f320, %f320, %f156;
	add.f32 	%f319, %f319, %f158;
	add.s64 	%rd39, %rd39, %rd3;
	setp.lt.u64 	%p2, %rd39, %rd1;
	@%p2 bra 	$L__BB8_2;
$L__BB8_3:
	shl.b32 	%r19, %r1, 7;
	mov.u32 	%r20, _ZZ14_get_q2densityPK6float2PS_mmmE5cache;
	add.s32 	%r6, %r20, %r19;
	st.shared.v2.f32 	[%r6], {%f350, %f349};
	st.shared.v2.f32 	[%r6+64], {%f334, %f333};
	st.shared.v2.f32 	[%r6+32], {%f342, %f341};
	st.shared.v2.f32 	[%r6+96], {%f326, %f325};
	st.shared.v2.f32 	[%r6+16], {%f346, %f345};
	st.shared.v2.f32 	[%r6+80], {%f330, %f329};
	st.shared.v2.f32 	[%r6+48], {%f338, %f337};
	st.shared.v2.f32 	[%r6+112], {%f322, %f321};
	st.shared.v2.f32 	[%r6+8], {%f348, %f347};
	st.shared.v2.f32 	[%r6+72], {%f332, %f331};
	st.shared.v2.f32 	[%r6+40], {%f340, %f339};
	st.shared.v2.f32 	[%r6+104], {%f324, %f323};
	st.shared.v2.f32 	[%r6+24], {%f344, %f343};
	st.shared.v2.f32 	[%r6+88], {%f328, %f327};
	st.shared.v2.f32 	[%r6+56], {%f336, %f335};
	st.shared.v2.f32 	[%r6+120], {%f320, %f319};
	bar.sync 	0;
	mov.b32 	%r29, 64;
$L__BB8_4:
	setp.ge.u32 	%p3, %r1, %r29;
	@%p3 bra 	$L__BB8_6;
	add.s32 	%r21, %r29, %r1;
	ld.shared.v2.f32 	{%f159, %f160}, [%r6];
	shl.b32 	%r22, %r21, 7;
	add.s32 	%r24, %r20, %r22;
	ld.shared.v2.f32 	{%f161, %f162}, [%r24];
	add.f32 	%f163, %f159, %f161;
	add.f32 	%f164, %f160, %f162;
	st.shared.v2.f32 	[%r6], {%f163, %f164};
	ld.shared.v2.f32 	{%f165, %f166}, [%r6+64];
	ld.shared.v2.f32 	{%f167, %f168}, [%r24+64];
	add.f32 	%f169, %f165, %f167;
	add.f32 	%f170, %f166, %f168;
	st.shared.v2.f32 	[%r6+64], {%f169, %f170};
	ld.shared.v2.f32 	{%f171, %f172}, [%r6+32];
	ld.shared.v2.f32 	{%f173, %f174}, [%r24+32];
	add.f32 	%f175, %f171, %f173;
	add.f32 	%f176, %f172, %f174;
	st.shared.v2.f32 	[%r6+32], {%f175, %f176};
	ld.shared.v2.f32 	{%f177, %f178}, [%r6+96];
	ld.shared.v2.f32 	{%f179, %f180}, [%r24+96];
	add.f32 	%f181, %f177, %f179;
	add.f32 	%f182, %f178, %f180;
	st.shared.v2.f32 	[%r6+96], {%f181, %f182};
	ld.shared.v2.f32 	{%f183, %f184}, [%r6+16];
	ld.shared.v2.f32 	{%f185, %f186}, [%r24+16];
	add.f32 	%f187, %f183, %f185;
	add.f32 	%f188, %f184, %f186;
	st.shared.v2.f32 	[%r6+16], {%f187, %f188};
	ld.shared.v2.f32 	{%f189, %f190}, [%r6+80];
	ld.shared.v2.f32 	{%f191, %f192}, [%r24+80];
	add.f32 	%f193, %f189, %f191;
	add.f32 	%f194, %f190, %f192;
	st.shared.v2.f32 	[%r6+80], {%f193, %f194};
	ld.shared.v2.f32 	{%f195, %f196}, [%r6+48];
	ld.shared.v2.f32 	{%f197, %f198}, [%r24+48];
	add.f32 	%f199, %f195, %f197;
	add.f32 	%f200, %f196, %f198;
	st.shared.v2.f32 	[%r6+48], {%f199, %f200};
	ld.shared.v2.f32 	{%f201, %f202}, [%r6+112];
	ld.shared.v2.f32 	{%f203, %f204}, [%r24+112];
	add.f32 	%f205, %f201, %f203;
	add.f32 	%f206, %f202, %f204;
	st.shared.v2.f32 	[%r6+112], {%f205, %f206};
	ld.shared.v2.f32 	{%f207, %f208}, [%r6+8];
	ld.shared.v2.f32 	{%f209, %f210}, [%r24+8];
	add.f32 	%f211, %f207, %f209;
	add.f32 	%f212, %f208, %f210;
	st.shared.v2.f32 	[%r6+8], {%f211, %f212};
	ld.shared.v2.f32 	{%f213, %f214}, [%r6+72];
	ld.shared.v2.f32 	{%f215, %f216}, [%r24+72];
	add.f32 	%f217, %f213, %f215;
	add.f32 	%f218, %f214, %f216;
	st.shared.v2.f32 	[%r6+72], {%f217, %f218};
	ld.shared.v2.f32 	{%f219, %f220}, [%r6+40];
	ld.shared.v2.f32 	{%f221, %f222}, [%r24+40];
	add.f32 	%f223, %f219, %f221;
	add.f32 	%f224, %f220, %f222;
	st.shared.v2.f32 	[%r6+40], {%f223, %f224};
	ld.shared.v2.f32 	{%f225, %f226}, [%r6+104];
	ld.shared.v2.f32 	{%f227, %f228}, [%r24+104];
	add.f32 	%f229, %f225, %f227;
	add.f32 	%f230, %f226, %f228;
	st.shared.v2.f32 	[%r6+104], {%f229, %f230};
	ld.shared.v2.f32 	{%f231, %f232}, [%r6+24];
	ld.shared.v2.f32 	{%f233, %f234}, [%r24+24];
	add.f32 	%f235, %f231, %f233;
	add.f32 	%f236, %f232, %f234;
	st.shared.v2.f32 	[%r6+24], {%f235, %f236};
	ld.shared.v2.f32 	{%f237, %f238}, [%r6+88];
	ld.shared.v2.f32 	{%f239, %f240}, [%r24+88];
	add.f32 	%f241, %f237, %f239;
	add.f32 	%f242, %f238, %f240;
	st.shared.v2.f32 	[%r6+88], {%f241, %f242};
	ld.shared.v2.f32 	{%f243, %f244}, [%r6+56];
	ld.shared.v2.f32 	{%f245, %f246}, [%r24+56];
	add.f32 	%f247, %f243, %f245;
	add.f32 	%f248, %f244, %f246;
	st.shared.v2.f32 	[%r6+56], {%f247, %f248};
	ld.shared.v2.f32 	{%f249, %f250}, [%r6+120];
	ld.shared.v2.f32 	{%f251, %f252}, [%r24+120];
	add.f32 	%f253, %f249, %f251;
	add.f32 	%f254, %f250, %f252;
	st.shared.v2.f32 	[%r6+120], {%f253, %f254};
$L__BB8_6:
	bar.sync 	0;
	shr.u32 	%r25, %r29, 31;
	add.s32 	%r26, %r29, %r25;
	shr.s32 	%r8, %r26, 1;
	add.s32 	%r27, %r29, 1;
	setp.gt.u32 	%p4, %r27, 2;
	mov.u32 	%r29, %r8;
	@%p4 bra 	$L__BB8_4;
	setp.ne.s32 	%p5, %r1, 0;
	@%p5 bra 	$L__BB8_9;
	ld.param.u64 	%rd38, [_Z14_get_q2densityPK6float2PS_mmm_param_1];
	shl.b32 	%r28, %r2, 4;
	cvta.to.global.u64 	%rd34, %rd38;
	mul.wide.u32 	%rd35, %r28, 8;
	add.s64 	%rd36, %rd34, %rd35;
	ld.shared.v2.f32 	{%f255, %f256}, [_ZZ14_get_q2densityPK6float2PS_mmmE5cache];
	st.global.v2.f32 	[%rd36], {%f255, %f256};
	ld.shared.v2.f32 	{%f257, %f258}, [_ZZ14_get_q2densityPK6float2PS_mmmE5cache+64];
	st.global.v2.f32 	[%rd36+64], {%f257, %f258};
	ld.shared.v2.f32 	{%f259, %f260}, [_ZZ14_get_q2densityPK6float2PS_mmmE5cache+32];
	st.global.v2.f32 	[%rd36+32], {%f259, %f260};
	ld.shared.v2.f32 	{%f261, %f262}, [_ZZ14_get_q2densityPK6float2PS_mmmE5cache+96];
	st.global.v2.f32 	[%rd36+96], {%f261, %f262};
	ld.shared.v2.f32 	{%f263, %f264}, [_ZZ14_get_q2densityPK6float2PS_mmmE5cache+16];
	st.global.v2.f32 	[%rd36+16], {%f263, %f264};
	ld.shared.v2.f32 	{%f265, %f266}, [_ZZ14_get_q2densityPK6float2PS_mmmE5cache+80];
	st.global.v2.f32 	[%rd36+80], {%f265, %f266};
	ld.shared.v2.f32 	{%f267, %f268}, [_ZZ14_get_q2densityPK6float2PS_mmmE5cache+48];
	st.global.v2.f32 	[%rd36+48], {%f267, %f268};
	ld.shared.v2.f32 	{%f269, %f270}, [_ZZ14_get_q2densityPK6float2PS_mmmE5cache+112];
	st.global.v2.f32 	[%rd36+112], {%f269, %f270};
	ld.shared.v2.f32 	{%f271, %f272}, [_ZZ14_get_q2densityPK6float2PS_mmmE5cache+8];
	st.global.v2.f32 	[%rd36+8], {%f271, %f272};
	ld.shared.v2.f32 	{%f273, %f274}, [_ZZ14_get_q2densityPK6float2PS_mmmE5cache+72];
	st.global.v2.f32 	[%rd36+72], {%f273, %f274};
	ld.shared.v2.f32 	{%f275, %f276}, [_ZZ14_get_q2densityPK6float2PS_mmmE5cache+40];
	st.global.v2.f32 	[%rd36+40], {%f275, %f276};
	ld.shared.v2.f32 	{%f277, %f278}, [_ZZ14_get_q2densityPK6float2PS_mmmE5cache+104];
	st.global.v2.f32 	[%rd36+104], {%f277, %f278};
	ld.shared.v2.f32 	{%f279, %f280}, [_ZZ14_get_q2densityPK6float2PS_mmmE5cache+24];
	st.global.v2.f32 	[%rd36+24], {%f279, %f280};
	ld.shared.v2.f32 	{%f281, %f282}, [_ZZ14_get_q2densityPK6float2PS_mmmE5cache+88];
	st.global.v2.f32 	[%rd36+88], {%f281, %f282};
	ld.shared.v2.f32 	{%f283, %f284}, [_ZZ14_get_q2densityPK6float2PS_mmmE5cache+56];
	st.global.v2.f32 	[%rd36+56], {%f283, %f284};
	ld.shared.v2.f32 	{%f285, %f286}, [_ZZ14_get_q2densityPK6float2PS_mmmE5cache+120];
	st.global.v2.f32 	[%rd36+120], {%f285, %f286};
$L__BB8_9:
	ret;

}
	// .globl	_Z5_copyPK6float2PS_m
.visible .entry _Z5_copyPK6float2PS_m(
	.param .u64 .ptr .align 1 _Z5_copyPK6float2PS_m_param_0,
	.param .u64 .ptr .align 1 _Z5_copyPK6float2PS_m_param_1,
	.param .u64 _Z5_copyPK6float2PS_m_param_2
)
{
	.reg .pred 	%p<3>;
	.reg .b32 	%r<10>;
	.reg .b32 	%f<3>;
	.reg .b64 	%rd<14>;

	ld.param.u64 	%rd8, [_Z5_copyPK6float2PS_m_param_0];
	ld.param.u64 	%rd9, [_Z5_copyPK6float2PS_m_param_1];
	ld.param.u32 	%r2, [_Z5_copyPK6float2PS_m_param_2];
	mov.b32 	%r3, 1;
	shl.b32 	%r4, %r3, %r2;
	cvt.s64.s32 	%rd1, %r4;
	mov.u32 	%r5, %tid.x;
	mov.u32 	%r6, %ctaid.x;
	mov.u32 	%r1, %ntid.x;
	mad.lo.s32 	%r7, %r6, %r1, %r5;
	cvt.u64.u32 	%rd13, %r7;
	setp.ge.u64 	%p1, %rd13, %rd1;
	@%p1 bra 	$L__BB9_3;
	mov.u32 	%r8, %nctaid.x;
	mul.lo.s32 	%r9, %r1, %r8;
	cvt.u64.u32 	%rd3, %r9;
	cvta.to.global.u64 	%rd4, %rd8;
	cvta.to.global.u64 	%rd5, %rd9;
$L__BB9_2:
	shl.b64 	%rd10, %rd13, 3;
	add.s64 	%rd11, %rd5, %rd10;
	add.s64 	%rd12, %rd4, %rd10;
	ld.global.v2.f32 	{%f1, %f2}, [%rd12];
	st.global.v2.f32 	[%rd11], {%f1, %f2};
	add.s64 	%rd13, %rd13, %rd3;
	setp.lt.u64 	%p2, %rd13, %rd1;
	@%p2 bra 	$L__BB9_2;
$L__BB9_3:
	ret;

}
	// .globl	_Z16_conj_and_doublePK6float2PS_m
.visible .entry _Z16_conj_and_doublePK6float2PS_m(
	.param .u64 .ptr .align 1 _Z16_conj_and_doublePK6float2PS_m_param_0,
	.param .u64 .ptr .align 1 _Z16_conj_and_doublePK6float2PS_m_param_1,
	.param .u64 _Z16_conj_and_doublePK6float2PS_m_param_2
)
{
	.reg .pred 	%p<3>;
	.reg .b32 	%r<10>;
	.reg .b32 	%f<5>;
	.reg .b64 	%rd<14>;

	ld.param.u64 	%rd8, [_Z16_conj_and_doublePK6float2PS_m_param_0];
	ld.param.u64 	%rd9, [_Z16_conj_and_doublePK6float2PS_m_param_1];
	ld.param.u32 	%r2, [_Z16_conj_and_doublePK6float2PS_m_param_2];
	mov.b32 	%r3, 1;
	shl.b32 	%r4, %r3, %r2;
	cvt.s64.s32 	%rd1, %r4;
	mov.u32 	%r5, %tid.x;
	mov.u32 	%r6, %ctaid.x;
	mov.u32 	%r1, %ntid.x;
	mad.lo.s32 	%r7, %r6, %r1, %r5;
	cvt.u64.u32 	%rd13, %r7;
	setp.ge.u64 	%p1, %rd13, %rd1;
	@%p1 bra 	$L__BB10_3;
	mov.u32 	%r8, %nctaid.x;
	mul.lo.s32 	%r9, %r1, %r8;
	cvt.u64.u32 	%rd3, %r9;
	cvta.to.global.u64 	%rd4, %rd8;
	cvta.to.global.u64 	%rd5, %rd9;
$L__BB10_2:
	shl.b64 	%rd10, %rd13, 3;
	add.s64 	%rd11, %rd4, %rd10;
	ld.global.v2.f32 	{%f1, %f2}, [%rd11];
	add.f32 	%f3, %f1, %f1;
	add.s64 	%rd12, %rd5, %rd10;
	mul.f32 	%f4, %f2, 0fC0000000;
	st.global.v2.f32 	[%rd12], {%f3, %f4};
	add.s64 	%rd13, %rd13, %rd3;
	setp.lt.u64 	%p2, %rd13, %rd1;
	@%p2 bra 	$L__BB10_2;
$L__BB10_3:
	ret;

}
	// .globl	_Z4_addPK6float2PS_m
.visible .entry _Z4_addPK6float2PS_m(
	.param .u64 .ptr .align 1 _Z4_addPK6float2PS_m_param_0,
	.param .u64 .ptr .align 1 _Z4_addPK6float2PS_m_param_1,
	.param .u64 _Z4_addPK6float2PS_m_param_2
)
{
	.reg .pred 	%p<3>;
	.reg .b32 	%r<10>;
	.reg .b32 	%f<7>;
	.reg .b64 	%rd<14>;

	ld.param.u64 	%rd8, [_Z4_addPK6float2PS_m_param_0];
	ld.param.u64 	%rd9, [_Z4_addPK6float2PS_m_param_1];
	ld.param.u32 	%r2, [_Z4_addPK6float2PS_m_param_2];
	mov.b32 	%r3, 1;
	shl.b32 	%r4, %r3, %r2;
	cvt.s64.s32 	%rd1, %r4;
	mov.u32 	%r5, %tid.x;
	mov.u32 	%r6, %ctaid.x;
	mov.u32 	%r1, %ntid.x;
	mad.lo.s32 	%r7, %r6, %r1, %r5;
	cvt.u64.u32 	%rd13, %r7;
	setp.ge.u64 	%p1, %rd13, %rd1;
	@%p1 bra 	$L__BB11_3;
	mov.u32 	%r8, %nctaid.x;
	mul.lo.s32 	%r9, %r1, %r8;
	cvt.u64.u32 	%rd3, %r9;
	cvta.to.global.u64 	%rd4, %rd9;
	cvta.to.global.u64 	%rd5, %rd8;
$L__BB11_2:
	shl.b64 	%rd10, %rd13, 3;
	add.s64 	%rd11, %rd4, %rd10;
	ld.global.v2.f32 	{%f1, %f2}, [%rd11];
	add.s64 	%rd12, %rd5, %rd10;
	ld.global.v2.f32 	{%f3, %f4}, [%rd12];
	add.f32 	%f5, %f1, %f3;
	add.f32 	%f6, %f2, %f4;
	st.global.v2.f32 	[%rd11], {%f5, %f6};
	add.s64 	%rd13, %rd13, %rd3;
	setp.lt.u64 	%p2, %rd13, %rd1;
	@%p2 bra 	$L__BB11_2;
$L__BB11_3:
	ret;

}


// ===== COMPILED SASS (sm_100) =====

	.target	sm_100

	.elftype	@"ET_EXEC"


//--------------------- .note.nv.tkinfo           --------------------------
	.section	.note.nv.tkinfo,"",@"SHT_NOTE"
	.sectionflags	@"SHF_NOTE_NV_TKINFO"
	.tkinfo
        /*0018*/ 	.word	0x00000002
        /*0030*/ 	.string	""
        /*0030*/ 	.string	"ptxas"
        /*0030*/ 	.string	"Cuda compilation tools, release 13.0, V13.0.88"
        /*0030*/ 	.string	"Build cuda_13.0.r13.0/compiler.36424714_0"
        /*0030*/ 	.string	"-arch sm_100 -m 64 "



//--------------------- .note.nv.cuinfo           --------------------------
	.section	.note.nv.cuinfo,"",@"SHT_NOTE"
	.sectionflags	@"SHF_NOTE_NV_CUINFO"
        /*0018*/ 	.short	0x0002
        /*001a*/ 	.short	0x0064
        /*001c*/ 	.short	0x0082
	.zero		2


//--------------------- .nv.info                  --------------------------
	.section	.nv.info,"",@"SHT_CUDA_INFO"
	.align	4


	//----- nvinfo : EIATTR_REGCOUNT
	.align		4
        /*0000*/ 	.byte	0x04, 0x2f
        /*0002*/ 	.short	(.L_4 - .L_3)
	.align		4
.L_3:
        /*0004*/ 	.word	index@(_Z13_set2standardP6float2m)
        /*0008*/ 	.word	0x0000000a


	//----- nvinfo : EIATTR_FRAME_SIZE
	.align		4
.L_4:
        /*000c*/ 	.byte	0x04, 0x11
        /*000e*/ 	.short	(.L_6 - .L_5)
	.align		4
.L_5:
        /*0010*/ 	.word	index@(_Z13_set2standardP6float2m)
        /*0014*/ 	.word	0x00000000


	//----- nvinfo : EIATTR_REGCOUNT
	.align		4
.L_6:
        /*0018*/ 	.byte	0x04, 0x2f
        /*001a*/ 	.short	(.L_8 - .L_7)
	.align		4
.L_7:
        /*001c*/ 	.word	index@(_Z7_q1gradPK6float2S1_PS_mm)
        /*0020*/ 	.word	0x00000020


	//----- nvinfo : EIATTR_FRAME_SIZE
	.align		4
.L_8:
        /*0024*/ 	.byte	0x04, 0x11
        /*0026*/ 	.short	(.L_10 - .L_9)
	.align		4
.L_9:
        /*0028*/ 	.word	index@($__internal_4_$__cuda_sm20_div_u64)
        /*002c*/ 	.word	0x00000000


	//----- nvinfo : EIATTR_FRAME_SIZE
	.align		4
.L_10:
        /*0030*/ 	.byte	0x04, 0x11
        /*0032*/ 	.short	(.L_12 - .L_11)
	.align		4
.L_11:
        /*0034*/ 	.word	index@(_Z7_q1gradPK6float2S1_PS_mm)
        /*0038*/ 	.word	0x00000000


	//----- nvinfo : EIATTR_REGCOUNT
	.align		4
.L_12:
        /*003c*/ 	.byte	0x04, 0x2f
        /*003e*/ 	.short	(.L_14 - .L_13)
	.align		4
.L_13:
        /*0040*/ 	.word	index@(_Z7_q2gradPK6float2S1_PS_mmm)
        /*0044*/ 	.word	0x00000040


	//----- nvinfo : EIATTR_FRAME_SIZE
	.align		4
.L_14:
        /*0048*/ 	.byte	0x04, 0x11
        /*004a*/ 	.short	(.L_16 - .L_15)
	.align		4
.L_15:
        /*004c*/ 	.word	index@(_Z7_q2gradPK6float2S1_PS_mmm)
        /*0050*/ 	.word	0x00000000


	//----- nvinfo : EIATTR_REGCOUNT
	.align		4
.L_16:
        /*0054*/ 	.byte	0x04, 0x2f
        /*0056*/ 	.short	(.L_18 - .L_17)
	.align		4
.L_17:
        /*0058*/ 	.word	index@(_Z12_q2grad_diagPK6float2S1_PS_mmm)
        /*005c*/ 	.word	0x00000030


	//----- nvinfo : EIATTR_FRAME_SIZE
	.align		4
.L_18:
        /*0060*/ 	.byte	0x04, 0x11
        /*0062*/ 	.short	(.L_20 - .L_19)
	.align		4
.L_19:
        /*0064*/ 	.word	index@($__internal_3_$__cuda_sm20_div_u64)
        /*0068*/ 	.word	0x00000000


	//----- nvinfo : EIATTR_FRAME_SIZE
	.align		4
.L_20:
        /*006c*/ 	.byte	0x04, 0x11
        /*006e*/ 	.short	(.L_22 - .L_21)
	.align		4
.L_21:
        /*0070*/ 	.word	index@(_Z12_q2grad_diagPK6float2S1_PS_mmm)
        /*0074*/ 	.word	0x00000000


	//----- nvinfo : EIATTR_REGCOUNT
	.align		4
.L_22:
        /*0078*/ 	.byte	0x04, 0x2f
        /*007a*/ 	.short	(.L_24 - .L_23)
	.align		4
.L_23:
        /*007c*/ 	.word	index@(_Z7_q1gateP6float2mm)
        /*0080*/ 	.word	0x00000020


	//----- nvinfo : EIATTR_FRAME_SIZE
	.align		4
.L_24:
        /*0084*/ 	.byte	0x04, 0x11
        /*0086*/ 	.short	(.L_26 - .L_25)
	.align		4
.L_25:
        /*0088*/ 	.word	index@($__internal_2_$__cuda_sm20_div_u64)
        /*008c*/ 	.word	0x00000000


	//----- nvinfo : EIATTR_FRAME_SIZE
	.align		4
.L_26:
        /*0090*/ 	.byte	0x04, 0x11
        /*0092*/ 	.short	(.L_28 - .L_27)
	.align		4
.L_27:
        /*0094*/ 	.word	index@(_Z7_q1gateP6float2mm)
        /*0098*/ 	.word	0x00000000


	//----- nvinfo : EIATTR_REGCOUNT
	.align		4
.L_28:
        /*009c*/ 	.byte	0x04, 0x2f
        /*009e*/ 	.short	(.L_30 - .L_29)
	.align		4
.L_29:
        /*00a0*/ 	.word	index@(_Z7_q2gateP6float2mmm)
        /*00a4*/ 	.word	0x00000020


	//----- nvinfo : EIATTR_FRAME_SIZE
	.align		4
.L_30:
        /*00a8*/ 	.byte	0x04, 0x11
        /*00aa*/ 	.short	(.L_32 - .L_31)
	.align		4
.L_31:
        /*00ac*/ 	.word	index@(_Z7_q2gateP6float2mmm)
        /*00b0*/ 	.word	0x00000000


	//----- nvinfo : EIATTR_REGCOUNT
	.align		4
.L_32:
        /*00b4*/ 	.byte	0x04, 0x2f
        /*00b6*/ 	.short	(.L_34 - .L_33)
	.align		4
.L_33:
        /*00b8*/ 	.word	index@(_Z12_q2gate_diagP6float2mmm)
        /*00bc*/ 	.word	0x0000001a


	//----- nvinfo : EIATTR_FRAME_SIZE
	.align		4
.L_34:
        /*00c0*/ 	.byte	0x04, 0x11
        /*00c2*/ 	.short	(.L_36 - .L_35)
	.align		4
.L_35:
        /*00c4*/ 	.word	index@($__internal_1_$__cuda_sm20_div_u64)
        /*00c8*/ 	.word	0x00000000


	//----- nvinfo : EIATTR_FRAME_SIZE
	.align		4
.L_36:
        /*00cc*/ 	.byte	0x04, 0x11
        /*00ce*/ 	.short	(.L_38 - .L_37)
	.align		4
.L_37:
        /*00d0*/ 	.word	index@(_Z12_q2gate_diagP6float2mmm)
        /*00d4*/ 	.word	0x00000000


	//----- nvinfo : EIATTR_REGCOUNT
	.align		4
.L_38:
        /*00d8*/ 	.byte	0x04, 0x2f
        /*00da*/ 	.short	(.L_40 - .L_39)
	.align		4
.L_39:
        /*00dc*/ 	.word	index@(_Z14_get_q1densityPK6float2PS_mm)
        /*00e0*/ 	.word	0x00000020


	//----- nvinfo : EIATTR_FRAME_SIZE
	.align		4
.L_40:
        /*00e4*/ 	.byte	0x04, 0x11
        /*00e6*/ 	.short	(.L_42 - .L_41)
	.align		4
.L_41:
        /*00e8*/ 	.word	index@($__internal_0_$__cuda_sm20_div_u64)
        /*00ec*/ 	.word	0x00000000


	//----- nvinfo : EIATTR_FRAME_SIZE
	.align		4
.L_42:
        /*00f0*/ 	.byte	0x04, 0x11
        /*00f2*/ 	.short	(.L_44 - .L_43)
	.align		4
.L_43:
        /*00f4*/ 	.word	index@(_Z14_get_q1densityPK6float2PS_mm)
        /*00f8*/ 	.word	0x00000000


	//----- nvinfo : EIATTR_REGCOUNT
	.align		4
.L_44:
        /*00fc*/ 	.byte	0x04, 0x2f
        /*00fe*/ 	.short	(.L_46 - .L_45)
	.align		4
.L_45:
        /*0100*/ 	.word	index@(_Z14_get_q2densityPK6float2PS_mmm)
        /*0104*/ 	.word	0x0000003f


	//----- nvinfo : EIATTR_FRAME_SIZE
	.align		4
.L_46:
        /*0108*/ 	.byte	0x04, 0x11
        /*010a*/ 	.short	(.L_48 - .L_47)
	.align		4
.L_47:
        /*010c*/ 	.word	index@(_Z14_get_q2densityPK6float2PS_mmm)
        /*0110*/ 	.word	0x00000000


	//----- nvinfo : EIATTR_REGCOUNT
	.align		4
.L_48:
        /*0114*/ 	.byte	0x04, 0x2f
        /*0116*/ 	.short	(.L_50 - .L_49)
	.align		4
.L_49:
        /*0118*/ 	.word	index@(_Z5_copyPK6float2PS_m)
        /*011c*/ 	.word	0x0000000a


	//----- nvinfo : EIATTR_FRAME_SIZE
	.align		4
.L_50:
        /*0120*/ 	.byte	0x04, 0x11
        /*0122*/ 	.short	(.L_52 - .L_51)
	.align		4
.L_51:
        /*0124*/ 	.word	index@(_Z5_copyPK6float2PS_m)
        /*0128*/ 	.word	0x00000000


	//----- nvinfo : EIATTR_REGCOUNT
	.align		4
.L_52:
        /*012c*/ 	.byte	0x04, 0x2f
        /*012e*/ 	.short	(.L_54 - .L_53)
	.align		4
.L_53:
        /*0130*/ 	.word	index@(_Z16_conj_and_doublePK6float2PS_m)
        /*0134*/ 	.word	0x0000000c


	//----- nvinfo : EIATTR_FRAME_SIZE
	.align		4
.L_54:
        /*0138*/ 	.byte	0x04, 0x11
        /*013a*/ 	.short	(.L_56 - .L_55)
	.align		4
.L_55:
        /*013c*/ 	.word	index@(_Z16_conj_and_doublePK6float2PS_m)
        /*0140*/ 	.word	0x00000000


	//----- nvinfo : EIATTR_REGCOUNT
	.align		4
.L_56:
        /*0144*/ 	.byte	0x04, 0x2f
        /*0146*/ 	.short	(.L_58 - .L_57)
	.align		4
.L_57:
        /*0148*/ 	.word	index@(_Z4_addPK6float2PS_m)
        /*014c*/ 	.word	0x0000000c


	//----- nvinfo : EIATTR_FRAME_SIZE
	.align		4
.L_58:
        /*0150*/ 	.byte	0x04, 0x11
        /*0152*/ 	.short	(.L_60 - .L_59)
	.align		4
.L_59:
        /*0154*/ 	.word	index@(_Z4_addPK6float2PS_m)
        /*0158*/ 	.word	0x00000000


	//----- nvinfo : EIATTR_MIN_STACK_SIZE
	.align		4
.L_60:
        /*015c*/ 	.byte	0x04, 0x12
        /*015e*/ 	.short	(.L_62 - .L_61)
	.align		4
.L_61:
        /*0160*/ 	.word	index@(_Z4_addPK6float2PS_m)
        /*0164*/ 	.word	0x00000000


	//----- nvinfo : EIATTR_MIN_STACK_SIZE
	.align		4
.L_62:
        /*0168*/ 	.byte	0x04, 0x12
        /*016a*/ 	.short	(.L_64 - .L_63)
	.align		4
.L_63:
        /*016c*/ 	.word	index@(_Z16_conj_and_doublePK6float2PS_m)
        /*0170*/ 	.word	0x00000000


	//----- nvinfo : EIATTR_MIN_STACK_SIZE
	.align		4
.L_64:
        /*0174*/ 	.byte	0x04, 0x12
        /*0176*/ 	.short	(.L_66 - .L_65)
	.align		4
.L_65:
        /*0178*/ 	.word	index@(_Z5_copyPK6float2PS_m)
        /*017c*/ 	.word	0x00000000


	//----- nvinfo : EIATTR_MIN_STACK_SIZE
	.align		4
.L_66:
        /*0180*/ 	.byte	0x04, 0x12
        /*0182*/ 	.short	(.L_68 - .L_67)
	.align		4
.L_67:
        /*0184*/ 	.word	index@(_Z14_get_q2densityPK6float2PS_mmm)
        /*0188*/ 	.word	0x00000000


	//----- nvinfo : EIATTR_MIN_STACK_SIZE
	.align		4
.L_68:
        /*018c*/ 	.byte	0x04, 0x12
        /*018e*/ 	.short	(.L_70 - .L_69)
	.align		4
.L_69:
        /*0190*/ 	.word	index@(_Z14_get_q1densityPK6float2PS_mm)
        /*0194*/ 	.word	0x00000000


	//----- nvinfo : EIATTR_MIN_STACK_SIZE
	.align		4
.L_70:
        /*0198*/ 	.byte	0x04, 0x12
        /*019a*/ 	.short	(.L_72 - .L_71)
	.align		4
.L_71:
        /*019c*/ 	.word	index@(_Z12_q2gate_diagP6float2mmm)
        /*01a0*/ 	.word	0x00000000


	//----- nvinfo : EIATTR_MIN_STACK_SIZE
	.align		4
.L_72:
        /*01a4*/ 	.byte	0x04, 0x12
        /*01a6*/ 	.short	(.L_74 - .L_73)
	.align		4
.L_73:
        /*01a8*/ 	.word	index@(_Z7_q2gateP6float2mmm)
        /*01ac*/ 	.word	0x00000000


	//----- nvinfo : EIATTR_MIN_STACK_SIZE
	.align		4
.L_74:
        /*01b0*/ 	.byte	0x04, 0x12
        /*01b2*/ 	.short	(.L_76 - .L_75)
	.align		4
.L_75:
        /*01b4*/ 	.word	index@(_Z7_q1gateP6float2mm)
        /*01b8*/ 	.word	0x00000000


	//----- nvinfo : EIATTR_MIN_STACK_SIZE
	.align		4
.L_76:
        /*01bc*/ 	.byte	0x04, 0x12
        /*01be*/ 	.short	(.L_78 - .L_77)
	.align		4
.L_77:
        /*01c0*/ 	.word	index@(_Z12_q2grad_diagPK6float2S1_PS_mmm)
        /*01c4*/ 	.word	0x00000000


	//----- nvinfo : EIATTR_MIN_STACK_SIZE
	.align		4
.L_78:
        /*01c8*/ 	.byte	0x04, 0x12
        /*01ca*/ 	.short	(.L_80 - .L_79)
	.align		4
.L_79:
        /*01cc*/ 	.word	index@(_Z7_q2gradPK6float2S1_PS_mmm)
        /*01d0*/ 	.word	0x00000000


	//----- nvinfo : EIATTR_MIN_STACK_SIZE
	.align		4
.L_80:
        /*01d4*/ 	.byte	0x04, 0x12
        /*01d6*/ 	.short	(.L_82 - .L_81)
	.align		4
.L_81:
        /*01d8*/ 	.word	index@(_Z7_q1gradPK6float2S1_PS_mm)
        /*01dc*/ 	.word	0x00000000


	//----- nvinfo : EIATTR_MIN_STACK_SIZE
	.align		4
.L_82:
        /*01e0*/ 	.byte	0x04, 0x12
        /*01e2*/ 	.short	(.L_84 - .L_83)
	.align		4
.L_83:
        /*01e4*/ 	.word	index@(_Z13_set2standardP6float2m)
        /*01e8*/ 	.word	0x00000000
.L_84:


//--------------------- .nv.compat                --------------------------
	.section	.nv.compat,"",@"SHT_CUDA_COMPAT_INFO"
	.align	4
        /*0000*/ 	.byte	0x02, 0x09, 0x00, 0x00, 0x02, 0x02, 0x01, 0x00, 0x02, 0x05, 0x05, 0x00, 0x03, 0x07, 0x01, 0x01
        /*0010*/ 	.byte	0x02, 0x03, 0x00, 0x00, 0x02, 0x06, 0x01, 0x00, 0x04, 0x0b, 0x08, 0x00, 0x09, 0x00, 0x00, 0x00
        /*0020*/ 	.byte	0x00, 0x00, 0x00, 0x00


//--------------------- .nv.info._Z4_addPK6float2PS_m --------------------------
	.section	.nv.info._Z4_addPK6float2PS_m,"",@"SHT_CUDA_INFO"
	.sectionflags	@""
	.align	4


	//----- nvinfo : EIATTR_CUDA_API_VERSION
	.align		4
        /*0000*/ 	.byte	0x04, 0x37
        /*0002*/ 	.short	(.L_86 - .L_85)
.L_85:
        /*0004*/ 	.word	0x00000082


	//----- nvinfo : EIATTR_KPARAM_INFO
	.align		4
.L_86:
        /*0008*/ 	.byte	0x04, 0x17
        /*000a*/ 	.short	(.L_88 - .L_87)
.L_87:
        /*000c*/ 	.word	0x00000000
        /*0010*/ 	.short	0x0002
        /*0012*/ 	.short	0x0010
        /*0014*/ 	.byte	0x00, 0xf0, 0x21, 0x00


	//----- nvinfo : EIATTR_KPARAM_INFO
	.align		4
.L_88:
        /*0018*/ 	.byte	0x04, 0x17
        /*001a*/ 	.short	(.L_90 - .L_89)
.L_89:
        /*001c*/ 	.word	0x00000000
        /*0020*/ 	.short	0x0001
        /*0022*/ 	.short	0x0008
        /*0024*/ 	.byte	0x00, 0xf5, 0x21, 0x00


	//----- nvinfo : EIATTR_KPARAM_INFO
	.align		4
.L_90:
        /*0028*/ 	.byte	0x04, 0x17
        /*002a*/ 	.short	(.L_92 - .L_91)
.L_91:
        /*002c*/ 	.word	0x00000000
        /*0030*/ 	.short	0x0000
        /*0032*/ 	.short	0x0000
        /*0034*/ 	.byte	0x00, 0xf5, 0x21, 0x00


	//----- nvinfo : EIATTR_SPARSE_MMA_MASK
	.align		4
.L_92:
        /*0038*/ 	.byte	0x03, 0x50
        /*003a*/ 	.short	0x0000


	//----- nvinfo : EIATTR_MAXREG_COUNT
	.align		4
        /*003c*/ 	.byte	0x03, 0x1b
        /*003e*/ 	.short	0x00ff


	//----- nvinfo : EIATTR_MERCURY_ISA_VERSION
	.align		4
        /*0040*/ 	.byte	0x03, 0x5f
        /*0042*/ 	.short	0x0101


	//----- nvinfo : EIATTR_VRC_CTA_INIT_COUNT
	.align		4
        /*0044*/ 	.byte	0x02, 0x4a
	.zero		1
	.zero		1


	//----- nvinfo : EIATTR_EXIT_INSTR_OFFSETS
	.align		4
        /*0048*/ 	.byte	0x04, 0x1c
        /*004a*/ 	.short	(.L_94 - .L_93)


	//   ....[0]....
.L_93:
        /*004c*/ 	.word	0x000000b0


	//   ....[1]....
        /*0050*/ 	.word	0x00000220


	//----- nvinfo : EIATTR_CRS_STACK_SIZE
	.align		4
.L_94:
        /*0054*/ 	.byte	0x04, 0x1e
        /*0056*/ 	.short	(.L_96 - .L_95)
.L_95:
        /*0058*/ 	.word	0x00000000


	//----- nvinfo : EIATTR_CBANK_PARAM_SIZE
	.align		4
.L_96:
        /*005c*/ 	.byte	0x03, 0x19
        /*005e*/ 	.short	0x0018


	//----- nvinfo : EIATTR_PARAM_CBANK
	.align		4
        /*0060*/ 	.byte	0x04, 0x0a
        /*0062*/ 	.short	(.L_98 - .L_97)
	.align		4
.L_97:
        /*0064*/ 	.word	index@(.nv.constant0._Z4_addPK6float2PS_m)
        /*0068*/ 	.short	0x0380
        /*006a*/ 	.short	0x0018


	//----- nvinfo : EIATTR_SW_WAR
	.align		4
.L_98:
        /*006c*/ 	.byte	0x04, 0x36
        /*006e*/ 	.short	(.L_100 - .L_99)
.L_99:
        /*0070*/ 	.word	0x00000008
.L_100:


//--------------------- .nv.info._Z16_conj_and_doublePK6float2PS_m --------------------------
	.section	.nv.info._Z16_conj_and_doublePK6float2PS_m,"",@"SHT_CUDA_INFO"
	.sectionflags	@""
	.align	4


	//----- nvinfo : EIATTR_CUDA_API_VERSION
	.align		4
        /*0000*/ 	.byte	0x04, 0x37
        /*0002*/ 	.short	(.L_102 - .L_101)
.L_101:
        /*0004*/ 	.word	0x00000082


	//----- nvinfo : EIATTR_KPARAM_INFO
	.align		4
.L_102:
        /*0008*/ 	.byte	0x04, 0x17
        /*000a*/ 	.short	(.L_104 - .L_103)
.L_103:
        /*000c*/ 	.word	0x00000000
        /*0010*/ 	.short	0x0002
        /*0012*/ 	.short	0x0010
        /*0014*/ 	.byte	0x00, 0xf0, 0x21, 0x00


	//----- nvinfo : EIATTR_KPARAM_INFO
	.align		4
.L_104:
        /*0018*/ 	.byte	0x04, 0x17
        /*001a*/ 	.short	(.L_106 - .L_105)
.L_105:
        /*001c*/ 	.word	0x00000000
        /*0020*/ 	.short	0x0001
        /*0022*/ 	.short	0x0008
        /*0024*/ 	.byte	0x00, 0xf5, 0x21, 0x00


	//----- nvinfo : EIATTR_KPARAM_INFO
	.align		4
.L_106:
        /*0028*/ 	.byte	0x04, 0x17
        /*002a*/ 	.short	(.L_108 - .L_107)
.L_107:
        /*002c*/ 	.word	0x00000000
        /*0030*/ 	.short	0x0000
        /*0032*/ 	.short	0x0000
        /*0034*/ 	.byte	0x00, 0xf5, 0x21, 0x00


	//----- nvinfo : EIATTR_SPARSE_MMA_MASK
	.align		4
.L_108:
        /*0038*/ 	.byte	0x03, 0x50
        /*003a*/ 	.short	0x0000


	//----- nvinfo : EIATTR_MAXREG_COUNT
	.align		4
        /*003c*/ 	.byte	0x03, 0x1b
        /*003e*/ 	.short	0x00ff


	//----- nvinfo : EIATTR_MERCURY_ISA_VERSION
	.align		4
        /*0040*/ 	.byte	0x03, 0x5f
        /*0042*/ 	.short	0x0101


	//----- nvinfo : EIATTR_VRC_CTA_INIT_COUNT
	.align		4
        /*0044*/ 	.byte	0x02, 0x4a
	.zero		1
	.zero		1


	//----- nvinfo : EIATTR_EXIT_INSTR_OFFSETS
	.align		4
        /*0048*/ 	.byte	0x04, 0x1c
        /*004a*/ 	.short	(.L_110 - .L_109)


	//   ....[0]....
.L_109:
        /*004c*/ 	.word	0x000000b0


	//   ....[1]....
        /*0050*/ 	.word	0x00000210


	//----- nvinfo : EIATTR_CRS_STACK_SIZE
	.align		4
.L_110:
        /*0054*/ 	.byte	0x04, 0x1e
        /*0056*/ 	.short	(.L_112 - .L_111)
.L_111:
        /*0058*/ 	.word	0x00000000


	//----- nvinfo : EIATTR_CBANK_PARAM_SIZE
	.align		4
.L_112:
        /*005c*/ 	.byte	0x03, 0x19
        /*005e*/ 	.short	0x0018


	//----- nvinfo : EIATTR_PARAM_CBANK
	.align		4
        /*0060*/ 	.byte	0x04, 0x0a
        /*0062*/ 	.short	(.L_114 - .L_113)
	.align		4
.L_113:
        /*0064*/ 	.word	index@(.nv.constant0._Z16_conj_and_doublePK6float2PS_m)
        /*0068*/ 	.short	0x0380
        /*006a*/ 	.short	0x0018


	//----- nvinfo : EIATTR_SW_WAR
	.align		4
.L_114:
        /*006c*/ 	.byte	0x04, 0x36
        /*006e*/ 	.short	(.L_116 - .L_115)
.L_115:
        /*0070*/ 	.word	0x00000008
.L_116:


//--------------------- .nv.info._Z5_copyPK6float2PS_m --------------------------
	.section	.nv.info._Z5_copyPK6float2PS_m,"",@"SHT_CUDA_INFO"
	.sectionflags	@""
	.align	4


	//----- nvinfo : EIATTR_CUDA_API_VERSION
	.align		4
        /*0000*/ 	.byte	0x04, 0x37
        /*0002*/ 	.short	(.L_118 - .L_117)
.L_117:
        /*0004*/ 	.word	0x00000082


	//----- nvinfo : EIATTR_KPARAM_INFO
	.align		4
.L_118:
        /*0008*/ 	.byte	0x04, 0x17
        /*000a*/ 	.short	(.L_120 - .L_119)
.L_119:
        /*000c*/ 	.word	0x00000000
        /*0010*/ 	.short	0x0002
        /*0012*/ 	.short	0x0010
        /*0014*/ 	.byte	0x00, 0xf0, 0x21, 0x00


	//----- nvinfo : EIATTR_KPARAM_INFO
	.align		4
.L_120:
        /*0018*/ 	.byte	0x04, 0x17
        /*001a*/ 	.short	(.L_122 - .L_121)
.L_121:
        /*001c*/ 	.word	0x00000000
        /*0020*/ 	.short	0x0001
        /*0022*/ 	.short	0x0008
        /*0024*/ 	.byte	0x00, 0xf5, 0x21, 0x00


	//----- nvinfo : EIATTR_KPARAM_INFO
	.align		4
.L_122:
        /*0028*/ 	.byte	0x04, 0x17
        /*002a*/ 	.short	(.L_124 - .L_123)
.L_123:
        /*002c*/ 	.word	0x00000000
        /*0030*/ 	.short	0x0000
        /*0032*/ 	.short	0x0000
        /*0034*/ 	.byte	0x00, 0xf5, 0x21, 0x00


	//----- nvinfo : EIATTR_SPARSE_MMA_MASK
	.align		4
.L_124:
        /*0038*/ 	.byte	0x03, 0x50
        /*003a*/ 	.short	0x0000


	//----- nvinfo : EIATTR_MAXREG_COUNT
	.align		4
        /*003c*/ 	.byte	0x03, 0x1b
        /*003e*/ 	.short	0x00ff


	//----- nvinfo : EIATTR_MERCURY_ISA_VERSION
	.align		4
        /*0040*/ 	.byte	0x03, 0x5f
        /*0042*/ 	.short	0x0101


	//----- nvinfo : EIATTR_VRC_CTA_INIT_COUNT
	.align		4
        /*0044*/ 	.byte	0x02, 0x4a
	.zero		1
	.zero		1


	//----- nvinfo : EIATTR_EXIT_INSTR_OFFSETS
	.align		4
        /*0048*/ 	.byte	0x04, 0x1c
        /*004a*/ 	.short	(.L_126 - .L_125)


	//   ....[0]....
.L_125:
        /*004c*/ 	.word	0x000000b0


	//   ....[1]....
        /*0050*/ 	.word	0x000001f0


	//----- nvinfo : EIATTR_CRS_STACK_SIZE
	.align		4
.L_126:
        /*0054*/ 	.byte	0x04, 0x1e
        /*0056*/ 	.short	(.L_128 - .L_127)
.L_127:
        /*0058*/ 	.word	0x00000000


	//----- nvinfo : EIATTR_CBANK_PARAM_SIZE
	.align		4
.L_128:
        /*005c*/ 	.byte	0x03, 0x19
        /*005e*/ 	.short	0x0018


	//----- nvinfo : EIATTR_PARAM_CBANK
	.align		4
        /*0060*/ 	.byte	0x04, 0x0a
        /*0062*/ 	.short	(.L_130 - .L_129)
	.align		4
.L_129:
        /*0064*/ 	.word	index@(.nv.constant0._Z5_copyPK6float2PS_m)
        /*0068*/ 	.short	0x0380
        /*006a*/ 	.short	0x0018


	//----- nvinfo : EIATTR_SW_WAR
	.align		4
.L_130:
        /*006c*/ 	.byte	0x04, 0x36
        /*006e*/ 	.short	(.L_132 - .L_131)
.L_131:
        /*0070*/ 	.word	0x00000008
.L_132:


//--------------------- .nv.info._Z14_get_q2densityPK6float2PS_mmm --------------------------
	.section	.nv.info._Z14_get_q2densityPK6float2PS_mmm,"",@"SHT_CUDA_INFO"
	.sectionflags	@""
	.align	4


	//----- nvinfo : EIATTR_CUDA_API_VERSION
	.align		4
        /*0000*/ 	.byte	0x04, 0x37
        /*0002*/ 	.short	(.L_134 - .L_133)
.L_133:
        /*0004*/ 	.word	0x00000082


	//----- nvinfo : EIATTR_KPARAM_INFO
	.align		4
.L_134:
        /*0008*/ 	.byte	0x04, 0x17
        /*000a*/ 	.short	(.L_136 - .L_135)
.L_135:
        /*000c*/ 	.word	0x00000000
        /*0010*/ 	.short	0x0004
        /*0012*/ 	.short	0x0020
        /*0014*/ 	.byte	0x00, 0xf0, 0x21, 0x00


	//----- nvinfo : EIATTR_KPARAM_INFO
	.align		4
.L_136:
        /*0018*/ 	.byte	0x04, 0x17
        /*001a*/ 	.short	(.L_138 - .L_137)
.L_137:
        /*001c*/ 	.word	0x00000000
        /*0020*/ 	.short	0x0003
        /*0022*/ 	.short	0x0018
        /*0024*/ 	.byte	0x00, 0xf0, 0x21, 0x00


	//----- nvinfo : EIATTR_KPARAM_INFO
	.align		4
.L_138:
        /*0028*/ 	.byte	0x04, 0x17
        /*002a*/ 	.short	(.L_140 - .L_139)
.L_139:
        /*002c*/ 	.word	0x00000000
        /*0030*/ 	.short	0x0002
        /*0032*/ 	.short	0x0010
        /*0034*/ 	.byte	0x00, 0xf0, 0x21, 0x00


	//----- nvinfo : EIATTR_KPARAM_INFO
	.align		4
.L_140:
        /*0038*/ 	.byte	0x04, 0x17
        /*003a*/ 	.short	(.L_142 - .L_141)
.L_141:
        /*003c*/ 	.word	0x00000000
        /*0040*/ 	.short	0x0001
        /*0042*/ 	.short	0x0008
        /*0044*/ 	.byte	0x00, 0xf5, 0x21, 0x00


	//----- nvinfo : EIATTR_KPARAM_INFO
	.align		4
.L_142:
        /*0048*/ 	.byte	0x04, 0x17
        /*004a*/ 	.short	(.L_144 - .L_143)
.L_143:
        /*004c*/ 	.word	0x00000000
        /*0050*/ 	.short	0x0000
        /*0052*/ 	.short	0x0000
        /*0054*/ 	.byte	0x00, 0xf5, 0x21, 0x00


	//----- nvinfo : EIATTR_SPARSE_MMA_MASK
	.align		4
.L_144:
        /*0058*/ 	.byte	0x03, 0x50
        /*005a*/ 	.short	0x0000


	//----- nvinfo : EIATTR_MAXREG_COUNT
	.align		4
        /*005c*/ 	.byte	0x03, 0x1b
        /*005e*/ 	.short	0x00ff


	//----- nvinfo : EIATTR_NUM_BARRIERS
	.align		4
        /*0060*/ 	.byte	0x02, 0x4c
        /*0062*/ 	.byte	0x01
	.zero		1


	//----- nvinfo : EIATTR_MERCURY_ISA_VERSION
	.align		4
        /*0064*/ 	.byte	0x03, 0x5f
        /*0066*/ 	.short	0x0101


	//----- nvinfo : EIATTR_VRC_CTA_INIT_COUNT
	.align		4
        /*0068*/ 	.byte	0x02, 0x4a
	.zero		1
	.zero		1


	//----- nvinfo : EIATTR_EXIT_INSTR_OFFSETS
	.align		4
        /*006c*/ 	.byte	0x04, 0x1c
        /*006e*/ 	.short	(.L_146 - .L_145)


	//   ....[0]....
.L_145:
        /*0070*/ 	.word	0x00001170


	//   ....[1]....
        /*0074*/ 	.word	0x00001360


	//----- nvinfo : EIATTR_CRS_STACK_SIZE
	.align		4
.L_146:
        /*0078*/ 	.byte	0x04, 0x1e
        /*007a*/ 	.short	(.L_148 - .L_147)
.L_147:
        /*007c*/ 	.word	0x00000000


	//----- nvinfo : EIATTR_CBANK_PARAM_SIZE
	.align		4
.L_148:
        /*0080*/ 	.byte	0x03, 0x19
        /*0082*/ 	.short	0x0028


	//----- nvinfo : EIATTR_PARAM_CBANK
	.align		4
        /*0084*/ 	.byte	0x04, 0x0a
        /*0086*/ 	.short	(.L_150 - .L_149)
	.align		4
.L_149:
        /*0088*/ 	.word	index@(.nv.constant0._Z14_get_q2densityPK6float2PS_mmm)
        /*008c*/ 	.short	0x0380
        /*008e*/ 	.short	0x0028


	//----- nvinfo : EIATTR_SW_WAR
	.align		4
.L_150:
        /*0090*/ 	.byte	0x04, 0x36
        /*0092*/ 	.short	(.L_152 - .L_151)
.L_151:
        /*0094*/ 	.word	0x00000008
.L_152:


//--------------------- .nv.info._Z14_get_q1densityPK6float2PS_mm --------------------------
	.section	.nv.info._Z14_get_q1densityPK6float2PS_mm,"",@"SHT_CUDA_INFO"
	.sectionflags	@""
	.align	4


	//----- nvinfo : EIATTR_CUDA_API_VERSION
	.align		4
        /*0000*/ 	.byte	0x04, 0x37
        /*0002*/ 	.short	(.L_154 - .L_153)
.L_153:
        /*0004*/ 	.word	0x00000082


	//----- nvinfo : EIATTR_KPARAM_INFO
	.align		4
.L_154:
        /*0008*/ 	.byte	0x04, 0x17
        /*000a*/ 	.short	(.L_156 - .L_155)
.L_155:
        /*000c*/ 	.word	0x00000000
        /*0010*/ 	.short	0x0003
        /*0012*/ 	.short	0x0018
        /*0014*/ 	.byte	0x00, 0xf0, 0x21, 0x00


	//----- nvinfo : EIATTR_KPARAM_INFO
	.align		4
.L_156:
        /*0018*/ 	.byte	0x04, 0x17
        /*001a*/ 	.short	(.L_158 - .L_157)
.L_157:
        /*001c*/ 	.word	0x00000000
        /*0020*/ 	.short	0x0002
        /*0022*/ 	.short	0x0010
        /*0024*/ 	.byte	0x00, 0xf0, 0x21, 0x00


	//----- nvinfo : EIATTR_KPARAM_INFO
	.align		4
.L_158:
        /*0028*/ 	.byte	0x04, 0x17
        /*002a*/ 	.short	(.L_160 - .L_159)
.L_159:
        /*002c*/ 	.word	0x00000000
        /*0030*/ 	.short	0x0001
        /*0032*/ 	.short	0x0008
        /*0034*/ 	.byte	0x00, 0xf5, 0x21, 0x00


	//----- nvinfo : EIATTR_KPARAM_INFO
	.align		4
.L_160:
        /*0038*/ 	.byte	0x04, 0x17
        /*003a*/ 	.short	(.L_162 - .L_161)
.L_161:
        /*003c*/ 	.word	0x00000000
        /*0040*/ 	.short	0x0000
        /*0042*/ 	.short	0x0000
        /*0044*/ 	.byte	0x00, 0xf5, 0x21, 0x00


	//----- nvinfo : EIATTR_SPARSE_MMA_MASK
	.align		4
.L_162:
        /*0048*/ 	.byte	0x03, 0x50
        /*004a*/ 	.short	0x0000


	//----- nvinfo : EIATTR_MAXREG_COUNT
	.align		4
        /*004c*/ 	.byte	0x03, 0x1b
        /*004e*/ 	.short	0x00ff


	//----- nvinfo : EIATTR_NUM_BARRIERS
	.align		4
        /*0050*/ 	.byte	0x02, 0x4c
        /*0052*/ 	.byte	0x01
	.zero		1


	//----- nvinfo : EIATTR_MERCURY_ISA_VERSION
	.align		4
        /*0054*/ 	.byte	0x03, 0x5f
        /*0056*/ 	.short	0x0101


	//----- nvinfo : EIATTR_VRC_CTA_INIT_COUNT
	.align		4
        /*0058*/ 	.byte	0x02, 0x4a
	.zero		1
	.zero		1


	//----- nvinfo : EIATTR_EXIT_INSTR_OFFSETS
	.align		4
        /*005c*/ 	.byte	0x04, 0x1c
        /*005e*/ 	.short	(.L_164 - .L_163)


	//   ....[0]....
.L_163:
        /*0060*/ 	.word	0x00001810


	//   ....[1]....
        /*0064*/ 	.word	0x000018b0


	//----- nvinfo : EIATTR_CRS_STACK_SIZE
	.align		4
.L_164:
        /*0068*/ 	.byte	0x04, 0x1e
        /*006a*/ 	.short	(.L_166 - .L_165)
.L_165:
        /*006c*/ 	.word	0x00000000


	//----- nvinfo : EIATTR_CBANK_PARAM_SIZE
	.align		4
.L_166:
        /*0070*/ 	.byte	0x03, 0x19
        /*0072*/ 	.short	0x0020


	//----- nvinfo : EIATTR_PARAM_CBANK
	.align		4
        /*0074*/ 	.byte	0x04, 0x0a
        /*0076*/ 	.short	(.L_168 - .L_167)
	.align		4
.L_167:
        /*0078*/ 	.word	index@(.nv.constant0._Z14_get_q1densityPK6float2PS_mm)
        /*007c*/ 	.short	0x0380
        /*007e*/ 	.short	0x0020


	//----- nvinfo : EIATTR_SW_WAR
	.align		4
.L_168:
        /*0080*/ 	.byte	0x04, 0x36
        /*0082*/ 	.short	(.L_170 - .L_169)
.L_169:
        /*0084*/ 	.word	0x00000008
.L_170:


//--------------------- .nv.info._Z12_q2gate_diagP6float2mmm --------------------------
	.section	.nv.info._Z12_q2gate_diagP6float2mmm,"",@"SHT_CUDA_INFO"
	.sectionflags	@""
	.align	4


	//----- nvinfo : EIATTR_CUDA_API_VERSION
	.align		4
        /*0000*/ 	.byte	0x04, 0x37
        /*0002*/ 	.short	(.L_172 - .L_171)
.L_171:
        /*0004*/ 	.word	0x00000082


	//----- nvinfo : EIATTR_KPARAM_INFO
	.align		4
.L_172:
        /*0008*/ 	.byte	0x04, 0x17
        /*000a*/ 	.short	(.L_174 - .L_173)
.L_173:
        /*000c*/ 	.word	0x00000000
        /*0010*/ 	.short	0x0003
        /*0012*/ 	.short	0x0018
        /*0014*/ 	.byte	0x00, 0xf0, 0x21, 0x00


	//----- nvinfo : EIATTR_KPARAM_INFO
	.align		4
.L_174:
        /*0018*/ 	.byte	0x04, 0x17
        /*001a*/ 	.short	(.L_176 - .L_175)
.L_175:
        /*001c*/ 	.word	0x00000000
        /*0020*/ 	.short	0x0002
        /*0022*/ 	.short	0x0010
        /*0024*/ 	.byte	0x00, 0xf0, 0x21, 0x00


	//----- nvinfo : EIATTR_KPARAM_INFO
	.align		4
.L_176:
        /*0028*/ 	.byte	0x04, 0x17
        /*002a*/ 	.short	(.L_178 - .L_177)
.L_177:
        /*002c*/ 	.word	0x00000000
        /*0030*/ 	.short	0x0001
        /*0032*/ 	.short	0x0008
        /*0034*/ 	.byte	0x00, 0xf0, 0x21, 0x00


	//----- nvinfo : EIATTR_KPARAM_INFO
	.align		4
.L_178:
        /*0038*/ 	.byte	0x04, 0x17
        /*003a*/ 	.short	(.L_180 - .L_179)
.L_179:
        /*003c*/ 	.word	0x00000000
        /*0040*/ 	.short	0x0000
        /*0042*/ 	.short	0x0000
        /*0044*/ 	.byte	0x00, 0xf5, 0x21, 0x00


	//----- nvinfo : EIATTR_SPARSE_MMA_MASK
	.align		4
.L_180:
        /*0048*/ 	.byte	0x03, 0x50
        /*004a*/ 	.short	0x0000


	//----- nvinfo : EIATTR_MAXREG_COUNT
	.align		4
        /*004c*/ 	.byte	0x03, 0x1b
        /*004e*/ 	.short	0x00ff


	//----- nvinfo : EIATTR_MERCURY_ISA_VERSION
	.align		4
        /*0050*/ 	.byte	0x03, 0x5f
        /*0052*/ 	.short	0x0101


	//----- nvinfo : EIATTR_VRC_CTA_INIT_COUNT
	.align		4
        /*0054*/ 	.byte	0x02, 0x4a
	.zero		1
	.zero		1


	//----- nvinfo : EIATTR_EXIT_INSTR_OFFSETS
	.align		4
        /*0058*/ 	.byte	0x04, 0x1c
        /*005a*/ 	.short	(.L_182 - .L_181)


	//   ....[0]....
.L_181:
        /*005c*/ 	.word	0x000000d0


	//   ....[1]....
        /*0060*/ 	.word	0x000008b0


	//   ....[2]....
        /*0064*/ 	.word	0x00000ef0


	//----- nvinfo : EIATTR_CRS_STACK_SIZE
	.align		4
.L_182:
        /*0068*/ 	.byte	0x04, 0x1e
        /*006a*/ 	.short	(.L_184 - .L_183)
.L_183:
        /*006c*/ 	.word	0x00000000


	//----- nvinfo : EIATTR_CBANK_PARAM_SIZE
	.align		4
.L_184:
        /*0070*/ 	.byte	0x03, 0x19
        /*0072*/ 	.short	0x0020


	//----- nvinfo : EIATTR_PARAM_CBANK
	.align		4
        /*0074*/ 	.byte	0x04, 0x0a
        /*0076*/ 	.short	(.L_186 - .L_185)
	.align		4
.L_185:
        /*0078*/ 	.word	index@(.nv.constant0._Z12_q2gate_diagP6float2mmm)
        /*007c*/ 	.short	0x0380
        /*007e*/ 	.short	0x0020


	//----- nvinfo : EIATTR_SW_WAR
	.align		4
.L_186:
        /*0080*/ 	.byte	0x04, 0x36
        /*0082*/ 	.short	(.L_188 - .L_187)
.L_187:
        /*0084*/ 	.word	0x00000008
.L_188:


//--------------------- .nv.info._Z7_q2gateP6float2mmm --------------------------
	.section	.nv.info._Z7_q2gateP6float2mmm,"",@"SHT_CUDA_INFO"
	.sectionflags	@""
	.align	4


	//----- nvinfo : EIATTR_CUDA_API_VERSION
	.align		4
        /*0000*/ 	.byte	0x04, 0x37
        /*0002*/ 	.short	(.L_190 - .L_189)
.L_189:
        /*0004*/ 	.word	0x00000082


	//----- nvinfo : EIATTR_KPARAM_INFO
	.align		4
.L_190:
        /*0008*/ 	.byte	0x04, 0x17
        /*000a*/ 	.short	(.L_192 - .L_191)
.L_191:
        /*000c*/ 	.word	0x00000000
        /*0010*/ 	.short	0x0003
        /*0012*/ 	.short	0x0018
        /*0014*/ 	.byte	0x00, 0xf0, 0x21, 0x00


	//----- nvinfo : EIATTR_KPARAM_INFO
	.align		4
.L_192:
        /*0018*/ 	.byte	0x04, 0x17
        /*001a*/ 	.short	(.L_194 - .L_193)
.L_193:
        /*001c*/ 	.word	0x00000000
        /*0020*/ 	.short	0x0002
        /*0022*/ 	.short	0x0010
        /*0024*/ 	.byte	0x00, 0xf0, 0x21, 0x00


	//----- nvinfo : EIATTR_KPARAM_INFO
	.align		4
.L_194:
        /*0028*/ 	.byte	0x04, 0x17
        /*002a*/ 	.short	(.L_196 - .L_195)
.L_195:
        /*002c*/ 	.word	0x00000000
        /*0030*/ 	.short	0x0001
        /*0032*/ 	.short	0x0008
        /*0034*/ 	.byte	0x00, 0xf0, 0x21, 0x00


	//----- nvinfo : EIATTR_KPARAM_INFO
	.align		4
.L_196:
        /*0038*/ 	.byte	0x04, 0x17
        /*003a*/ 	.short	(.L_198 - .L_197)
.L_197:
        /*003c*/ 	.word	0x00000000
        /*0040*/ 	.short	0x0000
        /*0042*/ 	.short	0x0000
        /*0044*/ 	.byte	0x00, 0xf5, 0x21, 0x00


	//----- nvinfo : EIATTR_SPARSE_MMA_MASK
	.align		4
.L_198:
        /*0048*/ 	.byte	0x03, 0x50
        /*004a*/ 	.short	0x0000


	//----- nvinfo : EIATTR_MAXREG_COUNT
	.align		4
        /*004c*/ 	.byte	0x03, 0x1b
        /*004e*/ 	.short	0x00ff


	//----- nvinfo : EIATTR_MERCURY_ISA_VERSION
	.align		4
        /*0050*/ 	.byte	0x03, 0x5f
        /*0052*/ 	.short	0x0101


	//----- nvinfo : EIATTR_VRC_CTA_INIT_COUNT
	.align		4
        /*0054*/ 	.byte	0x02, 0x4a
	.zero		1
	.zero		1


	//----- nvinfo : EIATTR_EXIT_INSTR_OFFSETS
	.align		4
        /*0058*/ 	.byte	0x04, 0x1c
        /*005a*/ 	.short	(.L_200 - .L_199)


	//   ....[0]....
.L_199:
        /*005c*/ 	.word	0x000000f0


	//   ....[1]....
        /*0060*/ 	.word	0x00000b50


	//----- nvinfo : EIATTR_CRS_STACK_SIZE
	.align		4
.L_200:
        /*0064*/ 	.byte	0x04, 0x1e
        /*0066*/ 	.short	(.L_202 - .L_201)
.L_201:
        /*0068*/ 	.word	0x00000000


	//----- nvinfo : EIATTR_CBANK_PARAM_SIZE
	.align		4
.L_202:
        /*006c*/ 	.byte	0x03, 0x19
        /*006e*/ 	.short	0x0020


	//----- nvinfo : EIATTR_PARAM_CBANK
	.align		4
        /*0070*/ 	.byte	0x04, 0x0a
        /*0072*/ 	.short	(.L_204 - .L_203)
	.align		4
.L_203:
        /*0074*/ 	.word	index@(.nv.constant0._Z7_q2gateP6float2mmm)
        /*0078*/ 	.short	0x0380
        /*007a*/ 	.short	0x0020


	//----- nvinfo : EIATTR_SW_WAR
	.align		4
.L_204:
        /*007c*/ 	.byte	0x04, 0x36
        /*007e*/ 	.short	(.L_206 - .L_205)
.L_205:
        /*0080*/ 	.word	0x00000008
.L_206:


//--------------------- .nv.info._Z7_q1gateP6float2mm --------------------------
	.section	.nv.info._Z7_q1gateP6float2mm,"",@"SHT_CUDA_INFO"
	.sectionflags	@""
	.align	4


	//----- nvinfo : EIATTR_CUDA_API_VERSION
	.align		4
        /*0000*/ 	.byte	0x04, 0x37
        /*0002*/ 	.short	(.L_208 - .L_207)
.L_207:
        /*0004*/ 	.word	0x00000082


	//----- nvinfo : EIATTR_KPARAM_INFO
	.align		4
.L_208:
        /*0008*/ 	.byte	0x04, 0x17
        /*000a*/ 	.short	(.L_210 - .L_209)
.L_209:
        /*000c*/ 	.word	0x00000000
        /*0010*/ 	.short	0x0002
        /*0012*/ 	.short	0x0010
        /*0014*/ 	.byte	0x00, 0xf0, 0x21, 0x00


	//----- nvinfo : EIATTR_KPARAM_INFO
	.align		4
.L_210:
        /*0018*/ 	.byte	0x04, 0x17
        /*001a*/ 	.short	(.L_212 - .L_211)
.L_211:
        /*001c*/ 	.word	0x00000000
        /*0020*/ 	.short	0x0001
        /*0022*/ 	.short	0x0008
        /*0024*/ 	.byte	0x00, 0xf0, 0x21, 0x00


	//----- nvinfo : EIATTR_KPARAM_INFO
	.align		4
.L_212:
        /*0028*/ 	.byte	0x04, 0x17
        /*002a*/ 	.short	(.L_214 - .L_213)
.L_213:
        /*002c*/ 	.word	0x00000000
        /*0030*/ 	.short	0x0000
        /*0032*/ 	.short	0x0000
        /*0034*/ 	.byte	0x00, 0xf5, 0x21, 0x00


	//----- nvinfo : EIATTR_SPARSE_MMA_MASK
	.align		4
.L_214:
        /*0038*/ 	.byte	0x03, 0x50
        /*003a*/ 	.short	0x0000


	//----- nvinfo : EIATTR_MAXREG_COUNT
	.align		4
        /*003c*/ 	.byte	0x03, 0x1b
        /*003e*/ 	.short	0x00ff


	//----- nvinfo : EIATTR_MERCURY_ISA_VERSION
	.align		4
        /*0040*/ 	.byte	0x03, 0x5f
        /*0042*/ 	.short	0x0101


	//----- nvinfo : EIATTR_VRC_CTA_INIT_COUNT
	.align		4
        /*0044*/ 	.byte	0x02, 0x4a
	.zero		1
	.zero		1


	//----- nvinfo : EIATTR_EXIT_INSTR_OFFSETS
	.align		4
        /*0048*/ 	.byte	0x04, 0x1c
        /*004a*/ 	.short	(.L_216 - .L_215)


	//   ....[0]....
.L_215:
        /*004c*/ 	.word	0x000000d0


	//   ....[1]....
        /*0050*/ 	.word	0x00000780


	//   ....[2]....
        /*0054*/ 	.word	0x00000d40


	//----- nvinfo : EIATTR_CRS_STACK_SIZE
	.align		4
.L_216:
        /*0058*/ 	.byte	0x04, 0x1e
        /*005a*/ 	.short	(.L_218 - .L_217)
.L_217:
        /*005c*/ 	.word	0x00000000


	//----- nvinfo : EIATTR_CBANK_PARAM_SIZE
	.align		4
.L_218:
        /*0060*/ 	.byte	0x03, 0x19
        /*0062*/ 	.short	0x0018


	//----- nvinfo : EIATTR_PARAM_CBANK
	.align		4
        /*0064*/ 	.byte	0x04, 0x0a
        /*0066*/ 	.short	(.L_220 - .L_219)
	.align		4
.L_219:
        /*0068*/ 	.word	index@(.nv.constant0._Z7_q1gateP6float2mm)
        /*006c*/ 	.short	0x0380
        /*006e*/ 	.short	0x0018


	//----- nvinfo : EIATTR_SW_WAR
	.align		4
.L_220:
        /*0070*/ 	.byte	0x04, 0x36
        /*0072*/ 	.short	(.L_222 - .L_221)
.L_221:
        /*0074*/ 	.word	0x00000008
.L_222:


//--------------------- .nv.info._Z12_q2grad_diagPK6float2S1_PS_mmm --------------------------
	.section	.nv.info._Z12_q2grad_diagPK6float2S1_PS_mmm,"",@"SHT_CUDA_INFO"
	.sectionflags	@""
	.align	4


	//----- nvinfo : EIATTR_CUDA_API_VERSION
	.align		4
        /*0000*/ 	.byte	0x04, 0x37
        /*0002*/ 	.short	(.L_224 - .L_223)
.L_223:
        /*0004*/ 	.word	0x00000082


	//----- nvinfo : EIATTR_KPARAM_INFO
	.align		4
.L_224:
        /*0008*/ 	.byte	0x04, 0x17
        /*000a*/ 	.short	(.L_226 - .L_225)
.L_225:
        /*000c*/ 	.word	0x00000000
        /*0010*/ 	.short	0x0005
        /*0012*/ 	.short	0x0028
        /*0014*/ 	.byte	0x00, 0xf0, 0x21, 0x00


	//----- nvinfo : EIATTR_KPARAM_INFO
	.align		4
.L_226:
        /*0018*/ 	.byte	0x04, 0x17
        /*001a*/ 	.short	(.L_228 - .L_227)
.L_227:
        /*001c*/ 	.word	0x00000000
        /*0020*/ 	.short	0x0004
        /*0022*/ 	.short	0x0020
        /*0024*/ 	.byte	0x00, 0xf0, 0x21, 0x00


	//----- nvinfo : EIATTR_KPARAM_INFO
	.align		4
.L_228:
        /*0028*/ 	.byte	0x04, 0x17
        /*002a*/ 	.short	(.L_230 - .L_229)
.L_229:
        /*002c*/ 	.word	0x00000000
        /*0030*/ 	.short	0x0003
        /*0032*/ 	.short	0x0018
        /*0034*/ 	.byte	0x00, 0xf0, 0x21, 0x00


	//----- nvinfo : EIATTR_KPARAM_INFO
	.align		4
.L_230:
        /*0038*/ 	.byte	0x04, 0x17
        /*003a*/ 	.short	(.L_232 - .L_231)
.L_231:
        /*003c*/ 	.word	0x00000000
        /*0040*/ 	.short	0x0002
        /*0042*/ 	.short	0x0010
        /*0044*/ 	.byte	0x00, 0xf5, 0x21, 0x00


	//----- nvinfo : EIATTR_KPARAM_INFO
	.align		4
.L_232:
        /*0048*/ 	.byte	0x04, 0x17
        /*004a*/ 	.short	(.L_234 - .L_233)
.L_233:
        /*004c*/ 	.word	0x00000000
        /*0050*/ 	.short	0x0001
        /*0052*/ 	.short	0x0008
        /*0054*/ 	.byte	0x00, 0xf5, 0x21, 0x00


	//----- nvinfo : EIATTR_KPARAM_INFO
	.align		4
.L_234:
        /*0058*/ 	.byte	0x04, 0x17
        /*005a*/ 	.short	(.L_236 - .L_235)
.L_235:
        /*005c*/ 	.word	0x00000000
        /*0060*/ 	.short	0x0000
        /*0062*/ 	.short	0x0000
        /*0064*/ 	.byte	0x00, 0xf5, 0x21, 0x00


	//----- nvinfo : EIATTR_SPARSE_MMA_MASK
	.align		4
.L_236:
        /*0068*/ 	.byte	0x03, 0x50
        /*006a*/ 	.short	0x0000


	//----- nvinfo : EIATTR_MAXREG_COUNT
	.align		4
        /*006c*/ 	.byte	0x03, 0x1b
        /*006e*/ 	.short	0x00ff


	//----- nvinfo : EIATTR_NUM_BARRIERS
	.align		4
        /*0070*/ 	.byte	0x02, 0x4c
        /*0072*/ 	.byte	0x01
	.zero		1


	//----- nvinfo : EIATTR_MERCURY_ISA_VERSION
	.align		4
        /*0074*/ 	.byte	0x03, 0x5f
        /*0076*/ 	.short	0x0101


	//----- nvinfo : EIATTR_VRC_CTA_INIT_COUNT
	.align		4
        /*0078*/ 	.byte	0x02, 0x4a
	.zero		1
	.zero		1


	//----- nvinfo : EIATTR_EXIT_INSTR_OFFSETS
	.align		4
        /*007c*/ 	.byte	0x04, 0x1c
        /*007e*/ 	.short	(.L_238 - .L_237)


	//   ....[0]....
.L_237:
        /*0080*/ 	.word	0x00001d20


	//   ....[1]....
        /*0084*/ 	.word	0x00001dc0


	//----- nvinfo : EIATTR_CRS_STACK_SIZE
	.align		4
.L_238:
        /*0088*/ 	.byte	0x04, 0x1e
        /*008a*/ 	.short	(.L_240 - .L_239)
.L_239:
        /*008c*/ 	.word	0x00000000


	//----- nvinfo : EIATTR_CBANK_PARAM_SIZE
	.align		4
.L_240:
        /*0090*/ 	.byte	0x03, 0x19
        /*0092*/ 	.short	0x0030


	//----- nvinfo : EIATTR_PARAM_CBANK
	.align		4
        /*0094*/ 	.byte	0x04, 0x0a
        /*0096*/ 	.short	(.L_242 - .L_241)
	.align		4
.L_241:
        /*0098*/ 	.word	index@(.nv.constant0._Z12_q2grad_diagPK6float2S1_PS_mmm)
        /*009c*/ 	.short	0x0380
        /*009e*/ 	.short	0x0030


	//----- nvinfo : EIATTR_SW_WAR
	.align		4
.L_242:
        /*00a0*/ 	.byte	0x04, 0x36
        /*00a2*/ 	.short	(.L_244 - .L_243)
.L_243:
        /*00a4*/ 	.word	0x00000008
.L_244:


//--------------------- .nv.info._Z7_q2gradPK6float2S1_PS_mmm --------------------------
	.section	.nv.info._Z7_q2gradPK6float2S1_PS_mmm,"",@"SHT_CUDA_INFO"
	.sectionflags	@""
	.align	4


	//----- nvinfo : EIATTR_CUDA_API_VERSION
	.align		4
        /*0000*/ 	.byte	0x04, 0x37
        /*0002*/ 	.short	(.L_246 - .L_245)
.L_245:
        /*0004*/ 	.word	0x00000082


	//----- nvinfo : EIATTR_KPARAM_INFO
	.align		4
.L_246:
        /*0008*/ 	.byte	0x04, 0x17
        /*000a*/ 	.short	(.L_248 - .L_247)
.L_247:
        /*000c*/ 	.word	0x00000000
        /*0010*/ 	.short	0x0005
        /*0012*/ 	.short	0x0028
        /*0014*/ 	.byte	0x00, 0xf0, 0x21, 0x00


	//----- nvinfo : EIATTR_KPARAM_INFO
	.align		4
.L_248:
        /*0018*/ 	.byte	0x04, 0x17
        /*001a*/ 	.short	(.L_250 - .L_249)
.L_249:
        /*001c*/ 	.word	0x00000000
        /*0020*/ 	.short	0x0004
        /*0022*/ 	.short	0x0020
        /*0024*/ 	.byte	0x00, 0xf0, 0x21, 0x00


	//----- nvinfo : EIATTR_KPARAM_INFO
	.align		4
.L_250:
        /*0028*/ 	.byte	0x04, 0x17
        /*002a*/ 	.short	(.L_252 - .L_251)
.L_251:
        /*002c*/ 	.word	0x00000000
        /*0030*/ 	.short	0x0003
        /*0032*/ 	.short	0x0018
        /*0034*/ 	.byte	0x00, 0xf0, 0x21, 0x00


	//----- nvinfo : EIATTR_KPARAM_INFO
	.align		4
.L_252:
        /*0038*/ 	.byte	0x04, 0x17
        /*003a*/ 	.short	(.L_254 - .L_253)
.L_253:
        /*003c*/ 	.word	0x00000000
        /*0040*/ 	.short	0x0002
        /*0042*/ 	.short	0x0010
        /*0044*/ 	.byte	0x00, 0xf5, 0x21, 0x00


	//----- nvinfo : EIATTR_KPARAM_INFO
	.align		4
.L_254:
        /*0048*/ 	.byte	0x04, 0x17
        /*004a*/ 	.short	(.L_256 - .L_255)
.L_255:
        /*004c*/ 	.word	0x00000000
        /*0050*/ 	.short	0x0001
        /*0052*/ 	.short	0x0008
        /*0054*/ 	.byte	0x00, 0xf5, 0x21, 0x00


	//----- nvinfo : EIATTR_KPARAM_INFO
	.align		4
.L_256:
        /*0058*/ 	.byte	0x04, 0x17
        /*005a*/ 	.short	(.L_258 - .L_257)
.L_257:
        /*005c*/ 	.word	0x00000000
        /*0060*/ 	.short	0x0000
        /*0062*/ 	.short	0x0000
        /*0064*/ 	.byte	0x00, 0xf5, 0x21, 0x00


	//----- nvinfo : EIATTR_SPARSE_MMA_MASK
	.align		4
.L_258:
        /*0068*/ 	.byte	0x03, 0x50
        /*006a*/ 	.short	0x0000


	//----- nvinfo : EIATTR_MAXREG_COUNT
	.align		4
        /*006c*/ 	.byte	0x03, 0x1b
        /*006e*/ 	.short	0x00ff


	//----- nvinfo : EIATTR_NUM_BARRIERS
	.align		4
        /*0070*/ 	.byte	0x02, 0x4c
        /*0072*/ 	.byte	0x01
	.zero		1


	//----- nvinfo : EIATTR_MERCURY_ISA_VERSION
	.align		4
        /*0074*/ 	.byte	0x03, 0x5f
        /*0076*/ 	.short	0x0101


	//----- nvinfo : EIATTR_VRC_CTA_INIT_COUNT
	.align		4
        /*0078*/ 	.byte	0x02, 0x4a
	.zero		1
	.zero		1


	//----- nvinfo : EIATTR_EXIT_INSTR_OFFSETS
	.align		4
        /*007c*/ 	.byte	0x04, 0x1c
        /*007e*/ 	.short	(.L_260 - .L_259)


	//   ....[0]....
.L_259:
        /*0080*/ 	.word	0x00001320


	//   ....[1]....
        /*0084*/ 	.word	0x00001510


	//----- nvinfo : EIATTR_CRS_STACK_SIZE
	.align		4
.L_260:
        /*0088*/ 	.byte	0x04, 0x1e
        /*008a*/ 	.short	(.L_262 - .L_261)
.L_261:
        /*008c*/ 	.word	0x00000000


	//----- nvinfo : EIATTR_CBANK_PARAM_SIZE
	.align		4
.L_262:
        /*0090*/ 	.byte	0x03, 0x19
        /*0092*/ 	.short	0x0030


	//----- nvinfo : EIATTR_PARAM_CBANK
	.align		4
        /*0094*/ 	.byte	0x04, 0x0a
        /*0096*/ 	.short	(.L_264 - .L_263)
	.align		4
.L_263:
        /*0098*/ 	.word	index@(.nv.constant0._Z7_q2gradPK6float2S1_PS_mmm)
        /*009c*/ 	.short	0x0380
        /*009e*/ 	.short	0x0030


	//----- nvinfo : EIATTR_SW_WAR
	.align		4
.L_264:
        /*00a0*/ 	.byte	0x04, 0x36
        /*00a2*/ 	.short	(.L_266 - .L_265)
.L_265:
        /*00a4*/ 	.word	0x00000008
.L_266:


//--------------------- .nv.info._Z7_q1gradPK6float2S1_PS_mm --------------------------
	.section	.nv.info._Z7_q1gradPK6float2S1_PS_mm,"",@"SHT_CUDA_INFO"
	.sectionflags	@""
	.align	4


	//----- nvinfo : EIATTR_CUDA_API_VERSION
	.align		4
        /*0000*/ 	.byte	0x04, 0x37
        /*0002*/ 	.short	(.L_268 - .L_267)
.L_267:
        /*0004*/ 	.word	0x00000082


	//----- nvinfo : EIATTR_KPARAM_INFO
	.align		4
.L_268:
        /*0008*/ 	.byte	0x04, 0x17
        /*000a*/ 	.short	(.L_270 - .L_269)
.L_269:
        /*000c*/ 	.word	0x00000000
        /*0010*/ 	.short	0x0004
        /*0012*/ 	.short	0x0020
        /*0014*/ 	.byte	0x00, 0xf0, 0x21, 0x00


	//----- nvinfo : EIATTR_KPARAM_INFO
	.align		4
.L_270:
        /*0018*/ 	.byte	0x04, 0x17
        /*001a*/ 	.short	(.L_272 - .L_271)
.L_271:
        /*001c*/ 	.word	0x00000000
        /*0020*/ 	.short	0x0003
        /*0022*/ 	.short	0x0018
        /*0024*/ 	.byte	0x00, 0xf0, 0x21, 0x00


	//----- nvinfo : EIATTR_KPARAM_INFO
	.align		4
.L_272:
        /*0028*/ 	.byte	0x04, 0x17
        /*002a*/ 	.short	(.L_274 - .L_273)
.L_273:
        /*002c*/ 	.word	0x00000000
        /*0030*/ 	.short	0x0002
        /*0032*/ 	.short	0x0010
        /*0034*/ 	.byte	0x00, 0xf5, 0x21, 0x00


	//----- nvinfo : EIATTR_KPARAM_INFO
	.align		4
.L_274:
        /*0038*/ 	.byte	0x04, 0x17
        /*003a*/ 	.short	(.L_276 - .L_275)
.L_275:
        /*003c*/ 	.word	0x00000000
        /*0040*/ 	.short	0x0001
        /*0042*/ 	.short	0x0008
        /*0044*/ 	.byte	0x00, 0xf5, 0x21, 0x00


	//----- nvinfo : EIATTR_KPARAM_INFO
	.align		4
.L_276:
        /*0048*/ 	.byte	0x04, 0x17
        /*004a*/ 	.short	(.L_278 - .L_277)
.L_277:
        /*004c*/ 	.word	0x00000000
        /*0050*/ 	.short	0x0000
        /*0052*/ 	.short	0x0000
        /*0054*/ 	.byte	0x00, 0xf5, 0x21, 0x00


	//----- nvinfo : EIATTR_SPARSE_MMA_MASK
	.align		4
.L_278:
        /*0058*/ 	.byte	0x03, 0x50
        /*005a*/ 	.short	0x0000


	//----- nvinfo : EIATTR_MAXREG_COUNT
	.align		4
        /*005c*/ 	.byte	0x03, 0x1b
        /*005e*/ 	.short	0x00ff


	//----- nvinfo : EIATTR_NUM_BARRIERS
	.align		4
        /*0060*/ 	.byte	0x02, 0x4c
        /*0062*/ 	.byte	0x01
	.zero		1


	//----- nvinfo : EIATTR_MERCURY_ISA_VERSION
	.align		4
        /*0064*/ 	.byte	0x03, 0x5f
        /*0066*/ 	.short	0x0101


	//----- nvinfo : EIATTR_VRC_CTA_INIT_COUNT
	.align		4
        /*0068*/ 	.byte	0x02, 0x4a
	.zero		1
	.zero		1


	//----- nvinfo : EIATTR_EXIT_INSTR_OFFSETS
	.align		4
        /*006c*/ 	.byte	0x04, 0x1c
        /*006e*/ 	.short	(.L_280 - .L_279)


	//   ....[0]....
.L_279:
        /*0070*/ 	.word	0x000019a0


	//   ....[1]....
        /*0074*/ 	.word	0x00001a40


	//----- nvinfo : EIATTR_CRS_STACK_SIZE
	.align		4
.L_280:
        /*0078*/ 	.byte	0x04, 0x1e
        /*007a*/ 	.short	(.L_282 - .L_281)
.L_281:
        /*007c*/ 	.word	0x00000000


	//----- nvinfo : EIATTR_CBANK_PARAM_SIZE
	.align		4
.L_282:
        /*0080*/ 	.byte	0x03, 0x19
        /*0082*/ 	.short	0x0028


	//----- nvinfo : EIATTR_PARAM_CBANK
	.align		4
        /*0084*/ 	.byte	0x04, 0x0a
        /*0086*/ 	.short	(.L_284 - .L_283)
	.align		4
.L_283:
        /*0088*/ 	.word	index@(.nv.constant0._Z7_q1gradPK6float2S1_PS_mm)
        /*008c*/ 	.short	0x0380
        /*008e*/ 	.short	0x0028


	//----- nvinfo : EIATTR_SW_WAR
	.align		4
.L_284:
        /*0090*/ 	.byte	0x04, 0x36
        /*0092*/ 	.short	(.L_286 - .L_285)
.L_285:
        /*0094*/ 	.word	0x00000008
.L_286:


//--------------------- .nv.info._Z13_set2standardP6float2m --------------------------
	.section	.nv.info._Z13_set2standardP6float2m,"",@"SHT_CUDA_INFO"
	.sectionflags	@""
	.align	4


	//----- nvinfo : EIATTR_CUDA_API_VERSION
	.align		4
        /*0000*/ 	.byte	0x04, 0x37
        /*0002*/ 	.short	(.L_288 - .L_287)
.L_287:
        /*0004*/ 	.word	0x00000082


	//----- nvinfo : EIATTR_KPARAM_INFO
	.align		4
.L_288:
        /*0008*/ 	.byte	0x04, 0x17
        /*000a*/ 	.short	(.L_290 - .L_289)
.L_289:
        /*000c*/ 	.word	0x00000000
        /*0010*/ 	.short	0x0001
        /*0012*/ 	.short	0x0008
        /*0014*/ 	.byte	0x00, 0xf0, 0x21, 0x00


	//----- nvinfo : EIATTR_KPARAM_INFO
	.align		4
.L_290:
        /*0018*/ 	.byte	0x04, 0x17
        /*001a*/ 	.short	(.L_292 - .L_291)
.L_291:
        /*001c*/ 	.word	0x00000000
        /*0020*/ 	.short	0x0000
        /*0022*/ 	.short	0x0000
        /*0024*/ 	.byte	0x00, 0xf5, 0x21, 0x00


	//----- nvinfo : EIATTR_SPARSE_MMA_MASK
	.align		4
.L_292:
        /*0028*/ 	.byte	0x03, 0x50
        /*002a*/ 	.short	0x0000


	//----- nvinfo : EIATTR_MAXREG_COUNT
	.align		4
        /*002c*/ 	.byte	0x03, 0x1b
        /*002e*/ 	.short	0x00ff


	//----- nvinfo : EIATTR_NUM_BARRIERS
	.align		4
        /*0030*/ 	.byte	0x02, 0x4c
        /*0032*/ 	.byte	0x01
	.zero		1


	//----- nvinfo : EIATTR_MERCURY_ISA_VERSION
	.align		4
        /*0034*/ 	.byte	0x03, 0x5f
        /*0036*/ 	.short	0x0101


	//----- nvinfo : EIATTR_VRC_CTA_INIT_COUNT
	.align		4
        /*0038*/ 	.byte	0x02, 0x4a
	.zero		1
	.zero		1


	//----- nvinfo : EIATTR_EXIT_INSTR_OFFSETS
	.align		4
        /*003c*/ 	.byte	0x04, 0x1c
        /*003e*/ 	.short	(.L_294 - .L_293)


	//   ....[0]....
.L_293:
        /*0040*/ 	.word	0x000001e0


	//   ....[1]....
        /*0044*/ 	.word	0x00000230


	//----- nvinfo : EIATTR_CRS_STACK_SIZE
	.align		4
.L_294:
        /*0048*/ 	.byte	0x04, 0x1e
        /*004a*/ 	.short	(.L_296 - .L_295)
.L_295:
        /*004c*/ 	.word	0x00000000


	//----- nvinfo : EIATTR_CBANK_PARAM_SIZE
	.align		4
.L_296:
        /*0050*/ 	.byte	0x03, 0x19
        /*0052*/ 	.short	0x0010


	//----- nvinfo : EIATTR_PARAM_CBANK
	.align		4
        /*0054*/ 	.byte	0x04, 0x0a
        /*0056*/ 	.short	(.L_298 - .L_297)
	.align		4
.L_297:
        /*0058*/ 	.word	index@(.nv.constant0._Z13_set2standardP6float2m)
        /*005c*/ 	.short	0x0380
        /*005e*/ 	.short	0x0010


	//----- nvinfo : EIATTR_SW_WAR
	.align		4
.L_298:
        /*0060*/ 	.byte	0x04, 0x36
        /*0062*/ 	.short	(.L_300 - .L_299)
.L_299:
        /*0064*/ 	.word	0x00000008
.L_300:


//--------------------- .nv.callgraph             --------------------------
	.section	.nv.callgraph,"",@"SHT_CUDA_CALLGRAPH"
	.align	4
	.sectionentsize	8
	.align		4
        /*0000*/ 	.word	0x00000000
	.align		4
        /*0004*/ 	.word	0xffffffff
	.align		4
        /*0008*/ 	.word	0x00000000
	.align		4
        /*000c*/ 	.word	0xfffffffe
	.align		4
        /*0010*/ 	.word	0x00000000
	.align		4
        /*0014*/ 	.word	0xfffffffd
	.align		4
        /*0018*/ 	.word	0x00000000
	.align		4
        /*001c*/ 	.word	0xfffffffc


//--------------------- .nv.constant3             --------------------------
	.section	.nv.constant3,"a",@progbits
	.align	8
.nv.constant3:
	.type		q1g,@object
	.size		q1g,(q2g - q1g)
q1g:
	.zero		32
	.type		q2g,@object
	.size		q2g,(q2dg - q2g)
q2g:
	.zero		128
	.type		q2dg,@object
	.size		q2dg,(.L_2 - q2dg)
q2dg:
	.zero		32
.L_2:


//--------------------- .text._Z4_addPK6float2PS_m --------------------------
	.section	.text._Z4_addPK6float2PS_m,"ax",@progbits
	.align	128
        .global         _Z4_addPK6float2PS_m
        .type           _Z4_addPK6float2PS_m,@function
        .size           _Z4_addPK6float2PS_m,(.L_x_117 - _Z4_addPK6float2PS_m)
        .other          _Z4_addPK6float2PS_m,@"STO_CUDA_ENTRY STV_DEFAULT"
_Z4_addPK6float2PS_m:
.text._Z4_addPK6float2PS_m:
[----:B------:R-:W-:Y:S01]  /*0000*/  LDC R1, c[0x0][0x37c] ;  /* 0x0000df00ff017b82 */ /* 0x000fe20000000800 */
[----:B------:R-:W0:Y:S07]  /*0010*/  S2R R0, SR_TID.X ;  /* 0x0000000000007919 */ /* 0x000e2e0000002100 */
[----:B------:R-:W0:Y:S01]  /*0020*/  S2UR UR6, SR_CTAID.X ;  /* 0x00000000000679c3 */ /* 0x000e220000002500 */
[----:B------:R-:W1:Y:S01]  /*0030*/  LDCU UR4, c[0x0][0x390] ;  /* 0x00007200ff0477ac */ /* 0x000e620008000800 */
[----:B------:R-:W-:-:S06]  /*0040*/  UMOV UR5, 0x1 ;  /* 0x0000000100057882 */ /* 0x000fcc0000000000 */
[----:B------:R-:W0:Y:S01]  /*0050*/  LDC R3, c[0x0][0x360] ;  /* 0x0000d800ff037b82 */ /* 0x000e220000000800 */
[----:B-1----:R-:W-:-:S04]  /*0060*/  USHF.L.U32 UR4, UR5, UR4, URZ ;  /* 0x0000000405047299 */ /* 0x002fc800080006ff */
[----:B------:R-:W-:Y:S01]  /*0070*/  USHF.R.S32.HI UR8, URZ, 0x1f, UR4 ;  /* 0x0000001fff087899 */ /* 0x000fe20008011404 */
[----:B0-----:R-:W-:-:S05]  /*0080*/  IMAD R0, R3, UR6, R0 ;  /* 0x0000000603007c24 */ /* 0x001fca000f8e0200 */
[----:B------:R-:W-:-:S04]  /*0090*/  ISETP.GE.U32.AND P0, PT, R0, UR4, PT ;  /* 0x0000000400007c0c */ /* 0x000fc8000bf06070 */
[----:B------:R-:W-:-:S13]  /*00a0*/  ISETP.GE.U32.AND.EX P0, PT, RZ, UR8, PT, P0 ;  /* 0x00000008ff007c0c */ /* 0x000fda000bf06100 */
[----:B------:R-:W-:Y:S05]  /*00b0*/  @P0 EXIT ;  /* 0x000000000000094d */ /* 0x000fea0003800000 */
[----:B------:R-:W0:Y:S01]  /*00c0*/  LDCU UR5, c[0x0][0x370] ;  /* 0x00006e00ff0577ac */ /* 0x000e220008000800 */
[----:B------:R-:W-:Y:S02]  /*00d0*/  IMAD.MOV.U32 R9, RZ, RZ, R0 ;  /* 0x000000ffff097224 */ /* 0x000fe400078e0000 */
[----:B------:R-:W-:Y:S01]  /*00e0*/  IMAD.MOV.U32 R8, RZ, RZ, RZ ;  /* 0x000000ffff087224 */ /* 0x000fe200078e00ff */
[----:B------:R-:W1:Y:S01]  /*00f0*/  LDCU.64 UR6, c[0x0][0x358] ;  /* 0x00006b00ff0677ac */ /* 0x000e620008000a00 */
[----:B------:R-:W2:Y:S01]  /*0100*/  LDCU.128 UR12, c[0x0][0x380] ;  /* 0x00007000ff0c77ac */ /* 0x000ea20008000c00 */
[----:B0-----:R-:W-:-:S07]  /*0110*/  IMAD R0, R3, UR5, RZ ;  /* 0x0000000503007c24 */ /* 0x001fce000f8e02ff */
.L_x_0:
[C---:B------:R-:W-:Y:S01]  /*0120*/  IMAD.SHL.U32 R4, R9.reuse, 0x8, RZ ;  /* 0x0000000809047824 */ /* 0x040fe200078e00ff */
[----:B------:R-:W-:-:S04]  /*0130*/  SHF.L.U64.HI R5, R9, 0x3, R8 ;  /* 0x0000000309057819 */ /* 0x000fc80000010208 */
[C---:B0-2---:R-:W-:Y:S02]  /*0140*/  IADD3 R2, P0, PT, R4.reuse, UR14, RZ ;  /* 0x0000000e04027c10 */ /* 0x045fe4000ff1e0ff */
[----:B------:R-:W-:Y:S02]  /*0150*/  IADD3 R4, P1, PT, R4, UR12, RZ ;  /* 0x0000000c04047c10 */ /* 0x000fe4000ff3e0ff */
[C---:B------:R-:W-:Y:S02]  /*0160*/  IADD3.X R3, PT, PT, R5.reuse, UR15, RZ, P0, !PT ;  /* 0x0000000f05037c10 */ /* 0x040fe400087fe4ff */
[----:B------:R-:W-:-:S03]  /*0170*/  IADD3.X R5, PT, PT, R5, UR13, RZ, P1, !PT ;  /* 0x0000000d05057c10 */ /* 0x000fc60008ffe4ff */
[----:B-1----:R-:W2:Y:S04]  /*0180*/  LDG.E.64 R6, desc[UR6][R2.64] ;  /* 0x0000000602067981 */ /* 0x002ea8000c1e1b00 */
[----:B------:R-:W2:Y:S01]  /*0190*/  LDG.E.64 R4, desc[UR6][R4.64] ;  /* 0x0000000604047981 */ /* 0x000ea2000c1e1b00 */
[----:B------:R-:W-:-:S05]  /*01a0*/  IADD3 R9, P0, PT, R0, R9, RZ ;  /* 0x0000000900097210 */ /* 0x000fca0007f1e0ff */
[----:B------:R-:W-:Y:S01]  /*01b0*/  IMAD.X R8, RZ, RZ, R8, P0 ;  /* 0x000000ffff087224 */ /* 0x000fe200000e0608 */
[----:B------:R-:W-:-:S04]  /*01c0*/  ISETP.GE.U32.AND P0, PT, R9, UR4, PT ;  /* 0x0000000409007c0c */ /* 0x000fc8000bf06070 */
[----:B------:R-:W-:Y:S01]  /*01d0*/  ISETP.GE.U32.AND.EX P0, PT, R8, UR8, PT, P0 ;  /* 0x0000000808007c0c */ /* 0x000fe2000bf06100 */
[----:B--2---:R-:W-:Y:S01]  /*01e0*/  FADD R6, R6, R4 ;  /* 0x0000000406067221 */ /* 0x004fe20000000000 */
[----:B------:R-:W-:-:S05]  /*01f0*/  FADD R7, R7, R5 ;  /* 0x0000000507077221 */ /* 0x000fca0000000000 */
[----:B------:R0:W-:Y:S06]  /*0200*/  STG.E.64 desc[UR6][R2.64], R6 ;  /* 0x0000000602007986 */ /* 0x0001ec000c101b06 */
[----:B------:R-:W-:Y:S05]  /*0210*/  @!P0 BRA `(.L_x_0) ;  /* 0xfffffffc00c08947 */ /* 0x000fea000383ffff */
[----:B------:R-:W-:Y:S05]  /*0220*/  EXIT ;  /* 0x000000000000794d */ /* 0x000fea0003800000 */
.L_x_1:
[----:B------:R-:W-:-:S00]  /*0230*/  BRA `(.L_x_1) ;  /* 0xfffffffc00fc7947 */ /* 0x000fc0000383ffff */
[----:B------:R-:W-:-:S00]  /*0240*/  NOP ;  /* 0x0000000000007918 */ /* 0x000fc00000000000 */
        /* <DEDUP_REMOVED lines=11> */
.L_x_117:


//--------------------- .text._Z16_conj_and_doublePK6float2PS_m --------------------------
	.section	.text._Z16_conj_and_doublePK6float2PS_m,"ax",@progbits
	.align	128
        .global         _Z16_conj_and_doublePK6float2PS_m
        .type           _Z16_conj_and_doublePK6float2PS_m,@function
        .size           _Z16_conj_and_doublePK6float2PS_m,(.L_x_118 - _Z16_conj_and_doublePK6float2PS_m)
        .other          _Z16_conj_and_doublePK6float2PS_m,@"STO_CUDA_ENTRY STV_DEFAULT"
_Z16_conj_and_doublePK6float2PS_m:
.text._Z16_conj_and_doublePK6float2PS_m:
        /* <DEDUP_REMOVED lines=18> */
.L_x_2:
[C---:B0-----:R-:W-:Y:S01]  /*0120*/  IMAD.SHL.U32 R4, R9.reuse, 0x8, RZ ;  /* 0x0000000809047824 */ /* 0x041fe200078e00ff */
[----:B------:R-:W-:-:S04]  /*0130*/  SHF.L.U64.HI R5, R9, 0x3, R8 ;  /* 0x0000000309057819 */ /* 0x000fc80000010208 */
[----:B--2---:R-:W-:-:S04]  /*0140*/  IADD3 R2, P0, PT, R4, UR12, RZ ;  /* 0x0000000c04027c10 */ /* 0x004fc8000ff1e0ff */
[----:B------:R-:W-:-:S06]  /*0150*/  IADD3.X R3, PT, PT, R5, UR13, RZ, P0, !PT ;  /* 0x0000000d05037c10 */ /* 0x000fcc00087fe4ff */
[----:B-1----:R-:W2:Y:S01]  /*0160*/  LDG.E.64 R2, desc[UR6][R2.64] ;  /* 0x0000000602027981 */ /* 0x002ea2000c1e1b00 */
[----:B------:R-:W-:-:S04]  /*0170*/  IADD3 R4, P0, PT, R4, UR14, RZ ;  /* 0x0000000e04047c10 */ /* 0x000fc8000ff1e0ff */
[----:B------:R-:W-:Y:S02]  /*0180*/  IADD3.X R5, PT, PT, R5, UR15, RZ, P0, !PT ;  /* 0x0000000f05057c10 */ /* 0x000fe400087fe4ff */
[----:B------:R-:W-:-:S05]  /*0190*/  IADD3 R9, P0, PT, R0, R9, RZ ;  /* 0x0000000900097210 */ /* 0x000fca0007f1e0ff */
[----:B------:R-:W-:Y:S01]  /*01a0*/  IMAD.X R8, RZ, RZ, R8, P0 ;  /* 0x000000ffff087224 */ /* 0x000fe200000e0608 */
[----:B------:R-:W-:-:S04]  /*01b0*/  ISETP.GE.U32.AND P0, PT, R9, UR4, PT ;  /* 0x0000000409007c0c */ /* 0x000fc8000bf06070 */
[----:B------:R-:W-:Y:S01]  /*01c0*/  ISETP.GE.U32.AND.EX P0, PT, R8, UR8, PT, P0 ;  /* 0x0000000808007c0c */ /* 0x000fe2000bf06100 */
[----:B--2---:R-:W-:Y:S01]  /*01d0*/  FADD R6, R2, R2 ;  /* 0x0000000202067221 */ /* 0x004fe20000000000 */
[----:B------:R-:W-:-:S05]  /*01e0*/  FMUL R7, R3, -2 ;  /* 0xc000000003077820 */ /* 0x000fca0000400000 */
[----:B------:R0:W-:Y:S06]  /*01f0*/  STG.E.64 desc[UR6][R4.64], R6 ;  /* 0x0000000604007986 */ /* 0x0001ec000c101b06 */
[----:B------:R-:W-:Y:S05]  /*0200*/  @!P0 BRA `(.L_x_2) ;  /* 0xfffffffc00c48947 */ /* 0x000fea000383ffff */
[----:B------:R-:W-:Y:S05]  /*0210*/  EXIT ;  /* 0x000000000000794d */ /* 0x000fea0003800000 */
.L_x_3:
        /* <DEDUP_REMOVED lines=14> */
.L_x_118:


//--------------------- .text._Z5_copyPK6float2PS_m --------------------------
	.section	.text._Z5_copyPK6float2PS_m,"ax",@progbits
	.align	128
        .global         _Z5_copyPK6float2PS_m
        .type           _Z5_copyPK6float2PS_m,@function
        .size           _Z5_copyPK6float2PS_m,(.L_x_119 - _Z5_copyPK6float2PS_m)
        .other          _Z5_copyPK6float2PS_m,@"STO_CUDA_ENTRY STV_DEFAULT"
_Z5_copyPK6float2PS_m:
.text._Z5_copyPK6float2PS_m:
        /* <DEDUP_REMOVED lines=18> */
.L_x_4:
        /* <DEDUP_REMOVED lines=11> */
[----:B--2---:R0:W-:-:S12]  /*01d0*/  STG.E.64 desc[UR6][R4.64], R2 ;  /* 0x0000000204007986 */ /* 0x0041d8000c101b06 */
[----:B------:R-:W-:Y:S05]  /*01e0*/  @!P0 BRA `(.L_x_4) ;  /* 0xfffffffc00cc8947 */ /* 0x000fea000383ffff */
[----:B------:R-:W-:Y:S05]  /*01f0*/  EXIT ;  /* 0x000000000000794d */ /* 0x000fea0003800000 */
.L_x_5:
        /* <DEDUP_REMOVED lines=16> */
.L_x_119:


//--------------------- .text._Z14_get_q2densityPK6float2PS_mmm --------------------------
	.section	.text._Z14_get_q2densityPK6float2PS_mmm,"ax",@progbits
	.align	128
        .global         _Z14_get_q2densityPK6float2PS_mmm
        .type           _Z14_get_q2densityPK6float2PS_mmm,@function
        .size           _Z14_get_q2densityPK6float2PS_mmm,(.L_x_120 - _Z14_get_q2densityPK6float2PS_mmm)
        .other          _Z14_get_q2densityPK6float2PS_mmm,@"STO_CUDA_ENTRY STV_DEFAULT"
_Z14_get_q2densityPK6float2PS_mmm:
.text._Z14_get_q2densityPK6float2PS_mmm:
[----:B------:R-:W-:Y:S01]  /*0000*/  LDC R1, c[0x0][0x37c] ;  /* 0x0000df00ff017b82 */ /* 0x000fe20000000800 */
[----:B------:R-:W0:Y:S01]  /*0010*/  S2R R47, SR_TID.X ;  /* 0x00000000002f7919 */ /* 0x000e220000002100 */
[----:B------:R-:W1:Y:S01]  /*0020*/  LDCU UR5, c[0x0][0x3a0] ;  /* 0x00007400ff0577ac */ /* 0x000e620008000800 */
[----:B------:R-:W-:Y:S01]  /*0030*/  HFMA2 R51, -RZ, RZ, 0, 5.9604644775390625e-08 ;  /* 0x00000001ff337431 */ /* 0x000fe200000001ff */
[----:B------:R-:W-:Y:S01]  /*0040*/  BSSY.RECONVERGENT B0, `(.L_x_6) ;  /* 0x000009e000007945 */ /* 0x000fe20003800200 */
[----:B------:R-:W0:Y:S01]  /*0050*/  S2R R0, SR_CTAID.X ;  /* 0x0000000000007919 */ /* 0x000e220000002500 */
[----:B------:R-:W0:Y:S01]  /*0060*/  LDCU UR4, c[0x0][0x360] ;  /* 0x00006c00ff0477ac */ /* 0x000e220008000800 */
[----:B------:R-:W-:Y:S02]  /*0070*/  CS2R R32, SRZ ;  /* 0x0000000000207805 */ /* 0x000fe4000001ff00 */
[----:B------:R-:W-:Y:S02]  /*0080*/  CS2R R30, SRZ ;  /* 0x00000000001e7805 */ /* 0x000fe4000001ff00 */
[----:B------:R-:W-:Y:S01]  /*0090*/  CS2R R28, SRZ ;  /* 0x00000000001c7805 */ /* 0x000fe2000001ff00 */
[----:B------:R-:W2:Y:S01]  /*00a0*/  LDCU.64 UR8, c[0x0][0x358] ;  /* 0x00006b00ff0877ac */ /* 0x000ea20008000a00 */
[----:B------:R-:W-:-:S02]  /*00b0*/  CS2R R26, SRZ ;  /* 0x00000000001a7805 */ /* 0x000fc4000001ff00 */
[----:B------:R-:W-:Y:S02]  /*00c0*/  CS2R R24, SRZ ;  /* 0x0000000000187805 */ /* 0x000fe4000001ff00 */
[----:B------:R-:W-:Y:S01]  /*00d0*/  CS2R R22, SRZ ;  /* 0x0000000000167805 */ /* 0x000fe2000001ff00 */
[----:B------:R-:W3:Y:S01]  /*00e0*/  LDCU.64 UR6, c[0x0][0x380] ;  /* 0x00007000ff0677ac */ /* 0x000ee20008000a00 */
[----:B------:R-:W-:Y:S02]  /*00f0*/  CS2R R20, SRZ ;  /* 0x0000000000147805 */ /* 0x000fe4000001ff00 */
[----:B------:R-:W-:Y:S02]  /*0100*/  CS2R R18, SRZ ;  /* 0x0000000000127805 */ /* 0x000fe4000001ff00 */
[----:B------:R-:W-:Y:S02]  /*0110*/  CS2R R16, SRZ ;  /* 0x0000000000107805 */ /* 0x000fe4000001ff00 */
[----:B------:R-:W-:-:S02]  /*0120*/  CS2R R14, SRZ ;  /* 0x00000000000e7805 */ /* 0x000fc4000001ff00 */
[----:B------:R-:W-:Y:S02]  /*0130*/  CS2R R12, SRZ ;  /* 0x00000000000c7805 */ /* 0x000fe4000001ff00 */
[----:B-1----:R-:W-:Y:S02]  /*0140*/  SHF.L.U32 R46, R51, UR5, RZ ;  /* 0x00000005332e7c19 */ /* 0x002fe400080006ff */
[----:B------:R-:W-:Y:S02]  /*0150*/  CS2R R10, SRZ ;  /* 0x00000000000a7805 */ /* 0x000fe4000001ff00 */
[----:B------:R-:W-:Y:S02]  /*0160*/  CS2R R8, SRZ ;  /* 0x0000000000087805 */ /* 0x000fe4000001ff00 */
[----:B------:R-:W-:Y:S02]  /*0170*/  CS2R R6, SRZ ;  /* 0x0000000000067805 */ /* 0x000fe4000001ff00 */
[----:B------:R-:W-:-:S02]  /*0180*/  SHF.R.S32.HI R3, RZ, 0x1f, R46 ;  /* 0x0000001fff037819 */ /* 0x000fc4000001142e */
[----:B------:R-:W-:Y:S02]  /*0190*/  CS2R R4, SRZ ;  /* 0x0000000000047805 */ /* 0x000fe4000001ff00 */
[--C-:B------:R-:W-:Y:S02]  /*01a0*/  SHF.R.U64 R46, R46, 0x2, R3.reuse ;  /* 0x000000022e2e7819 */ /* 0x100fe40000001203 */
[----:B------:R-:W-:Y:S02]  /*01b0*/  SHF.R.U32.HI R48, RZ, 0x2, R3 ;  /* 0x00000002ff307819 */ /* 0x000fe40000011603 */
[----:B------:R-:W-:Y:S01]  /*01c0*/  CS2R R2, SRZ ;  /* 0x0000000000027805 */ /* 0x000fe2000001ff00 */
[----:B0-----:R-:W-:-:S05]  /*01d0*/  IMAD R47, R0, UR4, R47 ;  /* 0x00000004002f7c24 */ /* 0x001fca000f8e022f */
[----:B------:R-:W-:-:S04]  /*01e0*/  ISETP.GT.U32.AND P0, PT, R46, R47, PT ;  /* 0x0000002f2e00720c */ /* 0x000fc80003f04070 */
[----:B------:R-:W-:-:S13]  /*01f0*/  ISETP.GT.U32.AND.EX P0, PT, R48, RZ, PT, P0 ;  /* 0x000000ff3000720c */ /* 0x000fda0003f04100 */
[----:B--23--:R-:W-:Y:S05]  /*0200*/  @!P0 BRA `(.L_x_7) ;  /* 0x0000000800048947 */ /* 0x00cfea0003800000 */
[----:B------:R-:W0:Y:S01]  /*0210*/  LDC R36, c[0x0][0x390] ;  /* 0x0000e400ff247b82 */ /* 0x000e220000000800 */
[----:B------:R-:W-:Y:S02]  /*0220*/  MOV R53, 0xffffffff ;  /* 0xffffffff00357802 */ /* 0x000fe40000000f00 */
[----:B------:R-:W-:-:S05]  /*0230*/  MOV R45, RZ ;  /* 0x000000ff002d7202 */ /* 0x000fca0000000f00 */
[----:B------:R-:W1:Y:S08]  /*0240*/  LDC R38, c[0x0][0x398] ;  /* 0x0000e600ff267b82 */ /* 0x000e700000000800 */
[----:B------:R-:W2:Y:S01]  /*0250*/  LDC R44, c[0x0][0x370] ;  /* 0x0000dc00ff2c7b82 */ /* 0x000ea20000000800 */
[CC--:B0-----:R-:W-:Y:S02]  /*0260*/  SHF.L.U32 R33, R53.reuse, R36.reuse, RZ ;  /* 0x0000002435217219 */ /* 0x0c1fe400000006ff */
[----:B------:R-:W-:-:S02]  /*0270*/  SHF.L.U64.HI R34, R53, R36, 0xffffffff ;  /* 0xffffffff35227419 */ /* 0x000fc40000010224 */
[----:B------:R-:W-:Y:S02]  /*0280*/  SHF.L.U32 R49, R51, R36, RZ ;  /* 0x0000002433317219 */ /* 0x000fe400000006ff */
[CC--:B-1----:R-:W-:Y:S02]  /*0290*/  SHF.L.U32 R52, R53.reuse, R38.reuse, RZ ;  /* 0x0000002635347219 */ /* 0x0c2fe400000006ff */
[----:B------:R-:W-:Y:S02]  /*02a0*/  SHF.L.U64.HI R53, R53, R38, 0xffffffff ;  /* 0xffffffff35357419 */ /* 0x000fe40000010226 */
[CC--:B------:R-:W-:Y:S02]  /*02b0*/  ISETP.GT.U32.AND P1, PT, R52.reuse, R33.reuse, PT ;  /* 0x000000213400720c */ /* 0x0c0fe40003f24070 */
[----:B------:R-:W-:Y:S02]  /*02c0*/  ISETP.LT.U32.AND P0, PT, R52, R33, PT ;  /* 0x000000213400720c */ /* 0x000fe40003f01070 */
[CC--:B------:R-:W-:Y:S01]  /*02d0*/  ISETP.GT.U32.AND.EX P1, PT, R53.reuse, R34.reuse, PT, P1 ;  /* 0x000000223500720c */ /* 0x0c0fe20003f24110 */
[----:B--2---:R-:W-:Y:S01]  /*02e0*/  IMAD R44, R44, UR4, RZ ;  /* 0x000000042c2c7c24 */ /* 0x004fe2000f8e02ff */
[----:B------:R-:W-:-:S02]  /*02f0*/  ISETP.LT.U32.AND.EX P0, PT, R53, R34, PT, P0 ;  /* 0x000000223500720c */ /* 0x000fc40003f01100 */
[CC--:B------:R-:W-:Y:S02]  /*0300*/  SEL R50, R52.reuse, R33.reuse, P1 ;  /* 0x0000002134327207 */ /* 0x0c0fe40000800000 */
[----:B------:R-:W-:Y:S02]  /*0310*/  SEL R52, R52, R33, P0 ;  /* 0x0000002134347207 */ /* 0x000fe40000000000 */
[----:B------:R-:W-:Y:S02]  /*0320*/  SEL R54, R53, R34, P1 ;  /* 0x0000002235367207 */ /* 0x000fe40000800000 */
[----:B------:R-:W-:Y:S02]  /*0330*/  SHF.L.U32 R51, R51, R38, RZ ;  /* 0x0000002633337219 */ /* 0x000fe400000006ff */
[----:B------:R-:W-:Y:S02]  /*0340*/  SEL R53, R53, R34, P0 ;  /* 0x0000002235357207 */ /* 0x000fe40000000000 */
[----:B------:R-:W-:-:S07]  /*0350*/  MOV R33, RZ ;  /* 0x000000ff00217202 */ /* 0x000fce0000000f00 */
.L_x_8:
[----:B------:R-:W-:Y:S02]  /*0360*/  LOP3.LUT R34, R47, R50, RZ, 0xc0, !PT ;  /* 0x000000322f227212 */ /* 0x000fe400078ec0ff */
[----:B------:R-:W-:Y:S02]  /*0370*/  LOP3.LUT R37, R45, R54, RZ, 0xc0, !PT ;  /* 0x000000362d257212 */ /* 0x000fe400078ec0ff */
[C---:B------:R-:W-:Y:S02]  /*0380*/  SHF.L.U32 R35, R34.reuse, 0x1, RZ ;  /* 0x0000000122237819 */ /* 0x040fe400000006ff */
[----:B------:R-:W-:Y:S02]  /*0390*/  SHF.L.U64.HI R34, R34, 0x1, R37 ;  /* 0x0000000122227819 */ /* 0x000fe40000010225 */
[----:B------:R-:W-:Y:S02]  /*03a0*/  LOP3.LUT R35, R35, R47, R50, 0xf4, !PT ;  /* 0x0000002f23237212 */ /* 0x000fe400078ef432 */
[----:B------:R-:W-:-:S02]  /*03b0*/  LOP3.LUT R34, R34, R45, R54, 0xf4, !PT ;  /* 0x0000002d22227212 */ /* 0x000fc400078ef436 */
[CC--:B------:R-:W-:Y:S02]  /*03c0*/  LOP3.LUT R37, R35.reuse, R52.reuse, RZ, 0x30, !PT ;  /* 0x0000003423257212 */ /* 0x0c0fe400078e30ff */
[----:B------:R-:W-:Y:S02]  /*03d0*/  LOP3.LUT R36, R35, R52, RZ, 0xc0, !PT ;  /* 0x0000003423247212 */ /* 0x000fe400078ec0ff */
[CC--:B------:R-:W-:Y:S02]  /*03e0*/  LOP3.LUT R39, R34.reuse, R53.reuse, RZ, 0xc0, !PT ;  /* 0x0000003522277212 */ /* 0x0c0fe400078ec0ff */
[----:B------:R-:W-:Y:S02]  /*03f0*/  LOP3.LUT R34, R34, R53, RZ, 0x30, !PT ;  /* 0x0000003522227212 */ /* 0x000fe400078e30ff */
[----:B------:R-:W-:Y:S02]  /*0400*/  SHF.L.U32 R35, R37, 0x3, RZ ;  /* 0x0000000325237819 */ /* 0x000fe400000006ff */
[----:B------:R-:W-:-:S02]  /*0410*/  SHF.L.U32 R42, R36, 0x4, RZ ;  /* 0x00000004242a7819 */ /* 0x000fc400000006ff */
[----:B------:R-:W-:Y:S02]  /*0420*/  SHF.L.U64.HI R37, R37, 0x3, R34 ;  /* 0x0000000325257819 */ /* 0x000fe40000010222 */
[----:B------:R-:W-:Y:S02]  /*0430*/  SHF.L.U64.HI R34, R36, 0x4, R39 ;  /* 0x0000000424227819 */ /* 0x000fe40000010227 */
[----:B------:R-:W-:Y:S02]  /*0440*/  LOP3.LUT R42, R42, R35, RZ, 0xfc, !PT ;  /* 0x000000232a2a7212 */ /* 0x000fe400078efcff */
[----:B------:R-:W-:Y:S02]  /*0450*/  LOP3.LUT R34, R34, R37, RZ, 0xfc, !PT ;  /* 0x0000002522227212 */ /* 0x000fe400078efcff */
[----:B------:R-:W-:-:S04]  /*0460*/  IADD3 R42, P0, PT, R42, UR6, RZ ;  /* 0x000000062a2a7c10 */ /* 0x000fc8000ff1e0ff */
[----:B------:R-:W-:-:S03]  /*0470*/  IADD3.X R43, PT, PT, R34, UR7, RZ, P0, !PT ;  /* 0x00000007222b7c10 */ /* 0x000fc600087fe4ff */
[--C-:B------:R-:W-:Y:S02]  /*0480*/  IMAD.WIDE R36, R49, 0x8, R42.reuse ;  /* 0x0000000831247825 */ /* 0x100fe400078e022a */
[----:B------:R-:W2:Y:S02]  /*0490*/  LDG.E.64 R34, desc[UR8][R42.64] ;  /* 0x000000082a227981 */ /* 0x000ea4000c1e1b00 */
[----:B------:R-:W-:Y:S02]  /*04a0*/  IMAD.WIDE R40, R51, 0x8, R42 ;  /* 0x0000000833287825 */ /* 0x000fe400078e022a */
[----:B------:R-:W3:Y:S02]  /*04b0*/  LDG.E.64 R36, desc[UR8][R36.64] ;  /* 0x0000000824247981 */ /* 0x000ee4000c1e1b00 */
[----:B------:R-:W-:Y:S02]  /*04c0*/  IMAD.WIDE R38, R49, 0x8, R40 ;  /* 0x0000000831267825 */ /* 0x000fe400078e0228 */
[----:B------:R-:W4:Y:S04]  /*04d0*/  LDG.E.64 R40, desc[UR8][R40.64] ;  /* 0x0000000828287981 */ /* 0x000f28000c1e1b00 */
[----:B------:R-:W5:Y:S01]  /*04e0*/  LDG.E.64 R38, desc[UR8][R38.64] ;  /* 0x0000000826267981 */ /* 0x000f62000c1e1b00 */
[----:B------:R-:W-:-:S04]  /*04f0*/  IADD3 R47, P0, PT, R44, R47, RZ ;  /* 0x0000002f2c2f7210 */ /* 0x000fc80007f1e0ff */
[----:B------:R-:W-:Y:S02]  /*0500*/  IADD3.X R45, PT, PT, RZ, R45, RZ, P0, !PT ;  /* 0x0000002dff2d7210 */ /* 0x000fe400007fe4ff */
[----:B------:R-:W-:-:S04]  /*0510*/  ISETP.GE.U32.AND P0, PT, R47, R46, PT ;  /* 0x0000002e2f00720c */ /* 0x000fc80003f06070 */
[----:B------:R-:W-:Y:S01]  /*0520*/  ISETP.GE.U32.AND.EX P0, PT, R45, R48, PT, P0 ;  /* 0x000000302d00720c */ /* 0x000fe20003f06100 */
[-C--:B--2---:R-:W-:Y:S01]  /*0530*/  FMUL R56, R34, R35.reuse ;  /* 0x0000002322387220 */ /* 0x084fe20000400000 */
[----:B------:R-:W-:-:S03]  /*0540*/  FMUL R55, R35, R35 ;  /* 0x0000002323377220 */ /* 0x000fc60000400000 */
[----:B------:R-:W-:Y:S01]  /*0550*/  FADD R56, R56, -R56 ;  /* 0x8000003838387221 */ /* 0x000fe20000000000 */
[C---:B---3--:R-:W-:Y:S01]  /*0560*/  FMUL R43, R35.reuse, R36 ;  /* 0x00000024232b7220 */ /* 0x048fe20000400000 */
[----:B------:R-:W-:Y:S02]  /*0570*/  FFMA R55, R34, R34, R55 ;  /* 0x0000002222377223 */ /* 0x000fe40000000037 */
[----:B------:R-:W-:Y:S01]  /*0580*/  FADD R3, R56, R3 ;  /* 0x0000000338037221 */ /* 0x000fe20000000000 */
[CCC-:B------:R-:W-:Y:S01]  /*0590*/  FFMA R56, R34.reuse, -R37.reuse, R43.reuse ;  /* 0x8000002522387223 */ /* 0x1c0fe2000000002b */
[-C--:B------:R-:W-:Y:S01]  /*05a0*/  FFMA R42, R34, R37.reuse, -R43 ;  /* 0x00000025222a7223 */ /* 0x080fe2000000082b */
[C---:B----4-:R-:W-:Y:S01]  /*05b0*/  FMUL R57, R35.reuse, R40 ;  /* 0x0000002823397220 */ /* 0x050fe20000400000 */
[----:B------:R-:W-:Y:S01]  /*05c0*/  FMUL R43, R35, R37 ;  /* 0x00000025232b7220 */ /* 0x000fe20000400000 */
[----:B------:R-:W-:Y:S01]  /*05d0*/  FADD R7, R56, R7 ;  /* 0x0000000738077221 */ /* 0x000fe20000000000 */
[----:B------:R-:W-:Y:S01]  /*05e0*/  FADD R2, R55, R2 ;  /* 0x0000000237027221 */ /* 0x000fe20000000000 */
[CCC-:B------:R-:W-:Y:S01]  /*05f0*/  FFMA R56, R34.reuse, R41.reuse, -R57.reuse ;  /* 0x0000002922387223 */ /* 0x1c0fe20000000839 */
[C---:B------:R-:W-:Y:S01]  /*0600*/  FFMA R58, R34.reuse, -R41, R57 ;  /* 0x80000029223a7223 */ /* 0x040fe20000000039 */
[----:B------:R-:W-:Y:S01]  /*0610*/  FMUL R57, R37, R37 ;  /* 0x0000002525397220 */ /* 0x000fe20000400000 */
[-C--:B------:R-:W-:Y:S01]  /*0620*/  FFMA R43, R34, R36.reuse, R43 ;  /* 0x00000024222b7223 */ /* 0x080fe2000000002b */
[C---:B------:R-:W-:Y:S01]  /*0630*/  FMUL R55, R35.reuse, R41 ;  /* 0x0000002923377220 */ /* 0x040fe20000400000 */
[C---:B-----5:R-:W-:Y:S01]  /*0640*/  FMUL R59, R35.reuse, R39 ;  /* 0x00000027233b7220 */ /* 0x060fe20000400000 */
[----:B------:R-:W-:Y:S01]  /*0650*/  FFMA R57, R36, R36, R57 ;  /* 0x0000002424397223 */ /* 0x000fe20000000039 */
[----:B------:R-:W-:Y:S01]  /*0660*/  FMUL R60, R35, R38 ;  /* 0x00000026233c7220 */ /* 0x000fe20000400000 */
[----:B------:R-:W-:Y:S01]  /*0670*/  FADD R19, R42, R19 ;  /* 0x000000132a137221 */ /* 0x000fe20000000000 */
[----:B------:R-:W-:Y:S01]  /*0680*/  FADD R18, R43, R18 ;  /* 0x000000122b127221 */ /* 0x000fe20000000000 */
[----:B------:R-:W-:Y:S01]  /*0690*/  FADD R22, R57, R22 ;  /* 0x0000001639167221 */ /* 0x000fe20000000000 */
[----:B------:R-:W-:Y:S01]  /*06a0*/  FMUL R57, R36, R37 ;  /* 0x0000002524397220 */ /* 0x000fe20000400000 */
[----:B------:R-:W-:Y:S01]  /*06b0*/  FADD R6, R43, R6 ;  /* 0x000000062b067221 */ /* 0x000fe20000000000 */
[C---:B------:R-:W-:Y:S01]  /*06c0*/  FFMA R55, R34.reuse, R40, R55 ;  /* 0x0000002822377223 */ /* 0x040fe20000000037 */
[C---:B------:R-:W-:Y:S01]  /*06d0*/  FFMA R35, R34.reuse, R38, R59 ;  /* 0x0000002622237223 */ /* 0x040fe2000000003b */
[C-C-:B------:R-:W-:Y:S01]  /*06e0*/  FFMA R42, R34.reuse, R39, -R60.reuse ;  /* 0x00000027222a7223 */ /* 0x140fe2000000083c */
[----:B------:R-:W-:Y:S01]  /*06f0*/  FMUL R43, R37, R41 ;  /* 0x00000029252b7220 */ /* 0x000fe20000400000 */
[-C--:B------:R-:W-:Y:S01]  /*0700*/  FFMA R34, R34, -R39.reuse, R60 ;  /* 0x8000002722227223 */ /* 0x080fe2000000003c */
[----:B------:R-:W-:Y:S01]  /*0710*/  FADD R60, R57, -R57 ;  /* 0x80000039393c7221 */ /* 0x000fe20000000000 */
[C---:B------:R-:W-:Y:S01]  /*0720*/  FADD R10, R55.reuse, R10 ;  /* 0x0000000a370a7221 */ /* 0x040fe20000000000 */
[-C--:B------:R-:W-:Y:S01]  /*0730*/  FFMA R43, R36, R40.reuse, R43 ;  /* 0x00000028242b7223 */ /* 0x080fe2000000002b */
[----:B------:R-:W-:Y:S01]  /*0740*/  FADD R4, R55, R4 ;  /* 0x0000000437047221 */ /* 0x000fe20000000000 */
[----:B------:R-:W-:Y:S01]  /*0750*/  FADD R23, R60, R23 ;  /* 0x000000173c177221 */ /* 0x000fe20000000000 */
[C---:B------:R-:W-:Y:S01]  /*0760*/  FMUL R55, R37.reuse, R40 ;  /* 0x0000002825377220 */ /* 0x040fe20000400000 */
[C---:B------:R-:W-:Y:S01]  /*0770*/  FMUL R57, R37.reuse, R39 ;  /* 0x0000002725397220 */ /* 0x040fe20000400000 */
[-C--:B------:R-:W-:Y:S01]  /*0780*/  FMUL R60, R37, R38.reuse ;  /* 0x00000026253c7220 */ /* 0x080fe20000400000 */
[C---:B------:R-:W-:Y:S01]  /*0790*/  FADD R14, R43.reuse, R14 ;  /* 0x0000000e2b0e7221 */ /* 0x040fe20000000000 */
[----:B------:R-:W-:Y:S01]  /*07a0*/  FADD R20, R43, R20 ;  /* 0x000000142b147221 */ /* 0x000fe20000000000 */
[----:B------:R-:W-:Y:S01]  /*07b0*/  FADD R11, R56, R11 ;  /* 0x0000000b380b7221 */ /* 0x000fe20000000000 */
[CC--:B------:R-:W-:Y:S01]  /*07c0*/  FMUL R43, R41.reuse, R41.reuse ;  /* 0x00000029292b7220 */ /* 0x0c0fe20000400000 */
[----:B------:R-:W-:Y:S01]  /*07d0*/  FADD R5, R58, R5 ;  /* 0x000000053a057221 */ /* 0x000fe20000000000 */
[CCC-:B------:R-:W-:Y:S01]  /*07e0*/  FFMA R56, R36.reuse, R41.reuse, -R55.reuse ;  /* 0x0000002924387223 */ /* 0x1c0fe20000000837 */
[C---:B------:R-:W-:Y:S01]  /*07f0*/  FFMA R55, R36.reuse, -R41, R55 ;  /* 0x8000002924377223 */ /* 0x040fe20000000037 */
[CC--:B------:R-:W-:Y:S01]  /*0800*/  FFMA R37, R36.reuse, R38.reuse, R57 ;  /* 0x0000002624257223 */ /* 0x0c0fe20000000039 */
[CCC-:B------:R-:W-:Y:S01]  /*0810*/  FFMA R58, R36.reuse, R39.reuse, -R60.reuse ;  /* 0x00000027243a7223 */ /* 0x1c0fe2000000083c */
[-C--:B------:R-:W-:Y:S01]  /*0820*/  FFMA R36, R36, -R39.reuse, R60 ;  /* 0x8000002724247223 */ /* 0x080fe2000000003c */
[C---:B------:R-:W-:Y:S01]  /*0830*/  FMUL R57, R41.reuse, R39 ;  /* 0x0000002729397220 */ /* 0x040fe20000400000 */
[----:B------:R-:W-:Y:S01]  /*0840*/  FMUL R60, R41, R38 ;  /* 0x00000026293c7220 */ /* 0x000fe20000400000 */
[----:B------:R-:W-:Y:S01]  /*0850*/  FFMA R43, R40, R40, R43 ;  /* 0x00000028282b7223 */ /* 0x000fe2000000002b */
[----:B------:R-:W-:Y:S01]  /*0860*/  FADD R21, R55, R21 ;  /* 0x0000001537157221 */ /* 0x000fe20000000000 */
[----:B------:R-:W-:Y:S01]  /*0870*/  FADD R15, R56, R15 ;  /* 0x0000000f380f7221 */ /* 0x000fe20000000000 */
[C---:B------:R-:W-:Y:S01]  /*0880*/  FMUL R55, R40.reuse, R41 ;  /* 0x0000002928377220 */ /* 0x040fe20000400000 */
[CC--:B------:R-:W-:Y:S01]  /*0890*/  FFMA R41, R40.reuse, R38.reuse, R57 ;  /* 0x0000002628297223 */ /* 0x0c0fe20000000039 */
[CC--:B------:R-:W-:Y:S01]  /*08a0*/  FFMA R56, R40.reuse, R39.reuse, -R60 ;  /* 0x0000002728387223 */ /* 0x0c0fe2000000083c */
[----:B------:R-:W-:Y:S01]  /*08b0*/  FADD R12, R43, R12 ;  /* 0x0000000c2b0c7221 */ /* 0x000fe20000000000 */
[-C--:B------:R-:W-:Y:S01]  /*08c0*/  FFMA R40, R40, -R39.reuse, R60 ;  /* 0x8000002728287223 */ /* 0x080fe2000000003c */
[-C--:B------:R-:W-:Y:S01]  /*08d0*/  FMUL R43, R39, R39.reuse ;  /* 0x00000027272b7220 */ /* 0x080fe20000400000 */
[----:B------:R-:W-:Y:S01]  /*08e0*/  FMUL R39, R38, R39 ;  /* 0x0000002726277220 */ /* 0x000fe20000400000 */
[----:B------:R-:W-:Y:S01]  /*08f0*/  FADD R9, R34, R9 ;  /* 0x0000000922097221 */ /* 0x000fe20000000000 */
[----:B------:R-:W-:Y:S01]  /*0900*/  FADD R60, R55, -R55 ;  /* 0x80000037373c7221 */ /* 0x000fe20000000000 */
[----:B------:R-:W-:Y:S01]  /*0910*/  FFMA R43, R38, R38, R43 ;  /* 0x00000026262b7223 */ /* 0x000fe2000000002b */
[----:B------:R-:W-:Y:S01]  /*0920*/  FADD R34, R39, -R39 ;  /* 0x8000002727227221 */ /* 0x000fe20000000000 */
[C---:B------:R-:W-:Y:S01]  /*0930*/  FADD R26, R35.reuse, R26 ;  /* 0x0000001a231a7221 */ /* 0x040fe20000000000 */
[----:B------:R-:W-:Y:S01]  /*0940*/  FADD R13, R60, R13 ;  /* 0x0000000d3c0d7221 */ /* 0x000fe20000000000 */
[----:B------:R-:W-:Y:S01]  /*0950*/  FADD R8, R35, R8 ;  /* 0x0000000823087221 */ /* 0x000fe20000000000 */
[----:B------:R-:W-:Y:S01]  /*0960*/  FADD R27, R42, R27 ;  /* 0x0000001b2a1b7221 */ /* 0x000fe20000000000 */
        /* <DEDUP_REMOVED lines=8> */
[----:B------:R-:W-:Y:S01]  /*09f0*/  FADD R17, R40, R17 ;  /* 0x0000001128117221 */ /* 0x000fe20000000000 */
[----:B------:R-:W-:Y:S01]  /*0a00*/  FADD R33, R34, R33 ;  /* 0x0000002122217221 */ /* 0x000fe20000000000 */
[----:B------:R-:W-:Y:S06]  /*0a10*/  @!P0 BRA `(.L_x_8) ;  /* 0xfffffff800508947 */ /* 0x000fec000383ffff */
.L_x_7:
[----:B------:R-:W-:Y:S05]  /*0a20*/  BSYNC.RECONVERGENT B0 ;  /* 0x0000000000007941 */ /* 0x000fea0003800200 */
.L_x_6:
[----:B------:R-:W0:Y:S01]  /*0a30*/  S2R R35, SR_TID.X ;  /* 0x0000000000237919 */ /* 0x000e220000002100 */
[----:B------:R-:W1:Y:S01]  /*0a40*/  S2UR UR5, SR_CgaCtaId ;  /* 0x00000000000579c3 */ /* 0x000e620000008800 */
[----:B------:R-:W-:Y:S02]  /*0a50*/  UMOV UR4, 0x400 ;  /* 0x0000040000047882 */ /* 0x000fe40000000000 */
[----:B-1----:R-:W-:-:S03]  /*0a60*/  ULEA UR4, UR5, UR4, 0x18 ;  /* 0x0000000405047291 */ /* 0x002fc6000f8ec0ff */
[----:B------:R-:W-:-:S03]  /*0a70*/  UMOV UR5, 0x40 ;  /* 0x0000004000057882 */ /* 0x000fc60000000000 */
[----:B0-----:R-:W-:-:S05]  /*0a80*/  LEA R34, R35, UR4, 0x7 ;  /* 0x0000000423227c11 */ /* 0x001fca000f8e38ff */
[----:B------:R0:W-:Y:S04]  /*0a90*/  STS.64 [R34], R2 ;  /* 0x0000000222007388 */ /* 0x0001e80000000a00 */
[----:B------:R0:W-:Y:S04]  /*0aa0*/  STS.64 [R34+0x40], R18 ;  /* 0x0000401222007388 */ /* 0x0001e80000000a00 */
        /* <DEDUP_REMOVED lines=13> */
[----:B------:R0:W-:Y:S01]  /*0b80*/  STS.64 [R34+0x78], R32 ;  /* 0x0000782022007388 */ /* 0x0001e20000000a00 */
[----:B------:R-:W-:Y:S06]  /*0b90*/  BAR.SYNC.DEFER_BLOCKING 0x0 ;  /* 0x0000000000007b1d */ /* 0x000fec0000010000 */
.L_x_11:
[----:B------:R-:W-:Y:S01]  /*0ba0*/  ISETP.GE.U32.AND P0, PT, R35, UR5, PT ;  /* 0x0000000523007c0c */ /* 0x000fe2000bf06070 */
[----:B------:R-:W-:-:S12]  /*0bb0*/  BSSY.RECONVERGENT B0, `(.L_x_9) ;  /* 0x0000054000007945 */ /* 0x000fd80003800200 */
[----:B-1----:R-:W-:Y:S05]  /*0bc0*/  @P0 BRA `(.L_x_10) ;  /* 0x0000000400480947 */ /* 0x002fea0003800000 */
[----:B0-----:R-:W-:Y:S01]  /*0bd0*/  IADD3 R2, PT, PT, R35, UR5, RZ ;  /* 0x0000000523027c10 */ /* 0x001fe2000fffe0ff */
[----:B------:R-:W-:Y:S03]  /*0be0*/  LDS.64 R4, [R34] ;  /* 0x0000000022047984 */ /* 0x000fe60000000a00 */
[----:B------:R-:W-:-:S05]  /*0bf0*/  LEA R2, R2, UR4, 0x7 ;  /* 0x0000000402027c11 */ /* 0x000fca000f8e38ff */
[----:B------:R-:W0:Y:S02]  /*0c00*/  LDS.64 R6, [R2] ;  /* 0x0000000002067984 */ /* 0x000e240000000a00 */
[----:B0-----:R-:W-:Y:S01]  /*0c10*/  FADD R4, R4, R6 ;  /* 0x0000000604047221 */ /* 0x001fe20000000000 */
[----:B------:R-:W-:Y:S02]  /*0c20*/  FADD R5, R5, R7 ;  /* 0x0000000705057221 */ /* 0x000fe40000000000 */
[----:B------:R-:W-:Y:S04]  /*0c30*/  LDS.64 R6, [R34+0x40] ;  /* 0x0000400022067984 */ /* 0x000fe80000000a00 */
[----:B------:R-:W-:Y:S04]  /*0c40*/  STS.64 [R34], R4 ;  /* 0x0000000422007388 */ /* 0x000fe80000000a00 */
[----:B------:R-:W0:Y:S02]  /*0c50*/  LDS.64 R8, [R2+0x40] ;  /* 0x0000400002087984 */ /* 0x000e240000000a00 */
[----:B0-----:R-:W-:Y:S01]  /*0c60*/  FADD R6, R6, R8 ;  /* 0x0000000806067221 */ /* 0x001fe20000000000 */
[----:B------:R-:W-:-:S02]  /*0c70*/  FADD R7, R7, R9 ;  /* 0x0000000907077221 */ /* 0x000fc40000000000 */
[----:B------:R-:W-:Y:S04]  /*0c80*/  LDS.64 R8, [R34+0x20] ;  /* 0x0000200022087984 */ /* 0x000fe80000000a00 */
[----:B------:R-:W-:Y:S04]  /*0c90*/  STS.64 [R34+0x40], R6 ;  /* 0x0000400622007388 */ /* 0x000fe80000000a00 */
        /* <DEDUP_REMOVED lines=67> */
[----:B------:R-:W-:-:S05]  /*10d0*/  FADD R5, R11, R5 ;  /* 0x000000050b057221 */ /* 0x000fca0000000000 */
[----:B------:R1:W-:Y:S02]  /*10e0*/  STS.64 [R34+0x78], R4 ;  /* 0x0000780422007388 */ /* 0x0003e40000000a00 */
.L_x_10:
[----:B------:R-:W-:Y:S05]  /*10f0*/  BSYNC.RECONVERGENT B0 ;  /* 0x0000000000007941 */ /* 0x000fea0003800200 */
.L_x_9:
[----:B------:R-:W-:Y:S01]  /*1100*/  BAR.SYNC.DEFER_BLOCKING 0x0 ;  /* 0x0000000000007b1d */ /* 0x000fe20000010000 */
[----:B------:R-:W-:Y:S02]  /*1110*/  UIADD3 UR7, UPT, UPT, UR5, 0x1, URZ ;  /* 0x0000000105077890 */ /* 0x000fe4000fffe0ff */
[----:B------:R-:W-:Y:S02]  /*1120*/  ULEA.HI UR6, UR5, UR5, URZ, 0x1 ;  /* 0x0000000505067291 */ /* 0x000fe4000f8f08ff */
[----:B------:R-:W-:Y:S02]  /*1130*/  UISETP.GT.U32.AND UP0, UPT, UR7, 0x2, UPT ;  /* 0x000000020700788c */ /* 0x000fe4000bf04070 */
[----:B------:R-:W-:-:S07]  /*1140*/  USHF.R.S32.HI UR5, URZ, 0x1, UR6 ;  /* 0x00000001ff057899 */ /* 0x000fce0008011406 */
[----:B------:R-:W-:Y:S05]  /*1150*/  BRA.U UP0, `(.L_x_11) ;  /* 0xfffffff900907547 */ /* 0x000fea000b83ffff */
[----:B------:R-:W-:-:S13]  /*1160*/  ISETP.NE.AND P0, PT, R35, RZ, PT ;  /* 0x000000ff2300720c */ /* 0x000fda0003f05270 */
[----:B------:R-:W-:Y:S05]  /*1170*/  @P0 EXIT ;  /* 0x000000000000094d */ /* 0x000fea0003800000 */
[----:B------:R-:W2:Y:S01]  /*1180*/  S2UR UR5, SR_CgaCtaId ;  /* 0x00000000000579c3 */ /* 0x000ea20000008800 */
[----:B------:R-:W-:Y:S01]  /*1190*/  UMOV UR4, 0x400 ;  /* 0x0000040000047882 */ /* 0x000fe20000000000 */
[----:B01----:R-:W-:-:S06]  /*11a0*/  SHF.L.U32 R5, R0, 0x4, RZ ;  /* 0x0000000400057819 */ /* 0x003fcc00000006ff */
[----:B------:R-:W0:Y:S01]  /*11b0*/  LDC.64 R2, c[0x0][0x388] ;  /* 0x0000e200ff027b82 */ /* 0x000e220000000a00 */
[----:B--2---:R-:W-:Y:S01]  /*11c0*/  ULEA UR4, UR5, UR4, 0x18 ;  /* 0x0000000405047291 */ /* 0x004fe2000f8ec0ff */
[----:B0-----:R-:W-:-:S08]  /*11d0*/  IMAD.WIDE.U32 R2, R5, 0x8, R2 ;  /* 0x0000000805027825 */ /* 0x001fd000078e0002 */
[----:B------:R-:W0:Y:S04]  /*11e0*/  LDS.128 R8, [UR4] ;  /* 0x00000004ff087984 */ /* 0x000e280008000c00 */
[----:B------:R-:W1:Y:S04]  /*11f0*/  LDS.128 R12, [UR4+0x40] ;  /* 0x00004004ff0c7984 */ /* 0x000e680008000c00 */
[----:B------:R-:W2:Y:S04]  /*1200*/  LDS.128 R16, [UR4+0x20] ;  /* 0x00002004ff107984 */ /* 0x000ea80008000c00 */
[----:B------:R-:W3:Y:S04]  /*1210*/  LDS.128 R20, [UR4+0x60] ;  /* 0x00006004ff147984 */ /* 0x000ee80008000c00 */
[----:B------:R-:W4:Y:S04]  /*1220*/  LDS.128 R24, [UR4+0x10] ;  /* 0x00001004ff187984 */ /* 0x000f280008000c00 */
[----:B------:R-:W5:Y:S04]  /*1230*/  LDS.128 R28, [UR4+0x50] ;  /* 0x00005004ff1c7984 */ /* 0x000f680008000c00 */
[----:B------:R-:W5:Y:S04]  /*1240*/  LDS.128 R32, [UR4+0x30] ;  /* 0x00003004ff207984 */ /* 0x000f680008000c00 */
[----:B------:R-:W5:Y:S04]  /*1250*/  LDS.128 R36, [UR4+0x70] ;  /* 0x00007004ff247984 */ /* 0x000f680008000c00 */
[----:B0-----:R-:W-:Y:S04]  /*1260*/  STG.E.64 desc[UR8][R2.64], R8 ;  /* 0x0000000802007986 */ /* 0x001fe8000c101b08 */
[----:B------:R-:W-:Y:S04]  /*1270*/  STG.E.64 desc[UR8][R2.64+0x8], R10 ;  /* 0x0000080a02007986 */ /* 0x000fe8000c101b08 */
[----:B-1----:R-:W-:Y:S04]  /*1280*/  STG.E.64 desc[UR8][R2.64+0x40], R12 ;  /* 0x0000400c02007986 */ /* 0x002fe8000c101b08 */
[----:B------:R-:W-:Y:S04]  /*1290*/  STG.E.64 desc[UR8][R2.64+0x48], R14 ;  /* 0x0000480e02007986 */ /* 0x000fe8000c101b08 */
[----:B--2---:R-:W-:Y:S04]  /*12a0*/  STG.E.64 desc[UR8][R2.64+0x20], R16 ;  /* 0x0000201002007986 */ /* 0x004fe8000c101b08 */
[----:B------:R-:W-:Y:S04]  /*12b0*/  STG.E.64 desc[UR8][R2.64+0x28], R18 ;  /* 0x0000281202007986 */ /* 0x000fe8000c101b08 */
[----:B---3--:R-:W-:Y:S04]  /*12c0*/  STG.E.64 desc[UR8][R2.64+0x60], R20 ;  /* 0x0000601402007986 */ /* 0x008fe8000c101b08 */
[----:B------:R-:W-:Y:S04]  /*12d0*/  STG.E.64 desc[UR8][R2.64+0x68], R22 ;  /* 0x0000681602007986 */ /* 0x000fe8000c101b08 */
[----:B----4-:R-:W-:Y:S04]  /*12e0*/  STG.E.64 desc[UR8][R2.64+0x10], R24 ;  /* 0x0000101802007986 */ /* 0x010fe8000c101b08 */
[----:B------:R-:W-:Y:S04]  /*12f0*/  STG.E.64 desc[UR8][R2.64+0x18], R26 ;  /* 0x0000181a02007986 */ /* 0x000fe8000c101b08 */
[----:B-----5:R-:W-:Y:S04]  /*1300*/  STG.E.64 desc[UR8][R2.64+0x50], R28 ;  /* 0x0000501c02007986 */ /* 0x020fe8000c101b08 */
[----:B------:R-:W-:Y:S04]  /*1310*/  STG.E.64 desc[UR8][R2.64+0x58], R30 ;  /* 0x0000581e02007986 */ /* 0x000fe8000c101b08 */
[----:B------:R-:W-:Y:S04]  /*1320*/  STG.E.64 desc[UR8][R2.64+0x30], R32 ;  /* 0x0000302002007986 */ /* 0x000fe8000c101b08 */
[----:B------:R-:W-:Y:S04]  /*1330*/  STG.E.64 desc[UR8][R2.64+0x38], R34 ;  /* 0x0000382202007986 */ /* 0x000fe8000c101b08 */
[----:B------:R-:W-:Y:S04]  /*1340*/  STG.E.64 desc[UR8][R2.64+0x70], R36 ;  /* 0x0000702402007986 */ /* 0x000fe8000c101b08 */
[----:B------:R-:W-:Y:S01]  /*1350*/  STG.E.64 desc[UR8][R2.64+0x78], R38 ;  /* 0x0000782602007986 */ /* 0x000fe2000c101b08 */
[----:B------:R-:W-:Y:S05]  /*1360*/  EXIT ;  /* 0x000000000000794d */ /* 0x000fea0003800000 */
.L_x_12:
        /* <DEDUP_REMOVED lines=9> */
.L_x_120:


//--------------------- .text._Z14_get_q1densityPK6float2PS_mm --------------------------
	.section	.text._Z14_get_q1densityPK6float2PS_mm,"ax",@progbits
	.align	128
        .global         _Z14_get_q1densityPK6float2PS_mm
        .type           _Z14_get_q1densityPK6float2PS_mm,@function
        .size           _Z14_get_q1densityPK6float2PS_mm,(.L_x_112 - _Z14_get_q1densityPK6float2PS_mm)
        .other          _Z14_get_q1densityPK6float2PS_mm,@"STO_CUDA_ENTRY STV_DEFAULT"
_Z14_get_q1densityPK6float2PS_mm:
.text._Z14_get_q1densityPK6float2PS_mm:
        /* <DEDUP_REMOVED lines=11> */
[----:B------:R-:W-:Y:S01]  /*00b0*/  CS2R R8, SRZ ;  /* 0x0000000000087805 */ /* 0x000fe2000001ff00 */
[----:B------:R-:W3:Y:S01]  /*00c0*/  LDCU.64 UR10, c[0x0][0x380] ;  /* 0x00007000ff0a77ac */ /* 0x000ee20008000a00 */
[----:B-1----:R-:W-:-:S04]  /*00d0*/  SHF.L.U32 R2, R2, UR5, RZ ;  /* 0x0000000502027c19 */ /* 0x002fc800080006ff */
[----:B------:R-:W-:-:S04]  /*00e0*/  SHF.R.S32.HI R5, RZ, 0x1f, R2 ;  /* 0x0000001fff057819 */ /* 0x000fc80000011402 */
[--C-:B------:R-:W-:Y:S02]  /*00f0*/  SHF.R.U64 R2, R2, 0x1, R5.reuse ;  /* 0x0000000102027819 */ /* 0x100fe40000001205 */
[----:B------:R-:W-:Y:S01]  /*0100*/  SHF.R.U32.HI R4, RZ, 0x1, R5 ;  /* 0x00000001ff047819 */ /* 0x000fe20000011605 */
[----:B0-----:R-:W-:-:S05]  /*0110*/  IMAD R6, R3, UR4, R0 ;  /* 0x0000000403067c24 */ /* 0x001fca000f8e0200 */
[----:B------:R-:W-:-:S04]  /*0120*/  ISETP.GT.U32.AND P0, PT, R2, R6, PT ;  /* 0x000000060200720c */ /* 0x000fc80003f04070 */
[----:B------:R-:W-:-:S13]  /*0130*/  ISETP.GT.U32.AND.EX P0, PT, R4, RZ, PT, P0 ;  /* 0x000000ff0400720c */ /* 0x000fda0003f04100 */
[----:B--23--:R-:W-:Y:S05]  /*0140*/  @!P0 BRA `(.L_x_14) ;  /* 0x0000000800cc8947 */ /* 0x00cfea0003800000 */
[----:B------:R-:W0:Y:S01]  /*0150*/  LDC R7, c[0x0][0x370] ;  /* 0x0000dc00ff077b82 */ /* 0x000e220000000800 */
[----:B------:R-:W-:Y:S01]  /*0160*/  MOV R24, RZ ;  /* 0x000000ff00187202 */ /* 0x000fe20000000f00 */
[----:B------:R-:W-:Y:S01]  /*0170*/  BSSY.RECONVERGENT B1, `(.L_x_15) ;  /* 0x0000025000017945 */ /* 0x000fe20003800200 */
[----:B0-----:R-:W-:-:S05]  /*0180*/  IMAD R7, R7, UR4, RZ ;  /* 0x0000000407077c24 */ /* 0x001fca000f8e02ff */
[----:B------:R-:W-:-:S04]  /*0190*/  IADD3 R17, P0, PT, R7, R6, RZ ;  /* 0x0000000607117210 */ /* 0x000fc80007f1e0ff */
[----:B------:R-:W-:Y:S02]  /*01a0*/  IADD3.X R19, PT, PT, RZ, R24, RZ, P0, !PT ;  /* 0x00000018ff137210 */ /* 0x000fe400007fe4ff */
[----:B------:R-:W-:Y:S02]  /*01b0*/  ISETP.GT.U32.AND P1, PT, R2, R17, PT ;  /* 0x000000110200720c */ /* 0x000fe40003f24070 */
[----:B------:R-:W-:Y:S02]  /*01c0*/  ISETP.GE.U32.AND P0, PT, R17, R2, PT ;  /* 0x000000021100720c */ /* 0x000fe40003f06070 */
[----:B------:R-:W-:Y:S02]  /*01d0*/  ISETP.GT.U32.AND.EX P1, PT, R4, R19, PT, P1 ;  /* 0x000000130400720c */ /* 0x000fe40003f24110 */
[----:B------:R-:W-:Y:S02]  /*01e0*/  ISETP.GE.U32.AND.EX P0, PT, R19, R4, PT, P0 ;  /* 0x000000041300720c */ /* 0x000fe40003f06100 */
[----:B------:R-:W-:-:S02]  /*01f0*/  SEL R16, R2, R17, P1 ;  /* 0x0000001102107207 */ /* 0x000fc40000800000 */
[----:B------:R-:W-:Y:S02]  /*0200*/  SEL R12, RZ, 0x1, P0 ;  /* 0x00000001ff0c7807 */ /* 0x000fe40000000000 */
[----:B------:R-:W-:Y:S02]  /*0210*/  SEL R8, R4, R19, P1 ;  /* 0x0000001304087207 */ /* 0x000fe40000800000 */
[----:B------:R-:W-:-:S04]  /*0220*/  IADD3 R16, P0, P1, R16, -R17, -R12 ;  /* 0x8000001110107210 */ /* 0x000fc8000791e80c */
[----:B------:R-:W-:-:S04]  /*0230*/  IADD3.X R5, PT, PT, R8, -0x1, ~R19, P0, P1 ;  /* 0xffffffff08057810 */ /* 0x000fc800007e2c13 */
[----:B------:R-:W-:-:S13]  /*0240*/  ISETP.NE.U32.AND P0, PT, R5, RZ, PT ;  /* 0x000000ff0500720c */ /* 0x000fda0003f05070 */
[----:B------:R-:W-:Y:S05]  /*0250*/  @P0 BRA `(.L_x_16) ;  /* 0x0000000000500947 */ /* 0x000fea0003800000 */
[----:B------:R-:W0:Y:S01]  /*0260*/  I2F.U32.RP R5, R7 ;  /* 0x0000000700057306 */ /* 0x000e220000209000 */
[----:B------:R-:W-:Y:S02]  /*0270*/  IADD3 R11, PT, PT, RZ, -R7, RZ ;  /* 0x80000007ff0b7210 */ /* 0x000fe40007ffe0ff */
[----:B------:R-:W-:-:S05]  /*0280*/  ISETP.NE.U32.AND P2, PT, R7, RZ, PT ;  /* 0x000000ff0700720c */ /* 0x000fca0003f45070 */
[----:B0-----:R-:W0:Y:S02]  /*0290*/  MUFU.RCP R5, R5 ;  /* 0x0000000500057308 */ /* 0x001e240000001000 */
[----:B0-----:R-:W-:-:S06]  /*02a0*/  IADD3 R8, PT, PT, R5, 0xffffffe, RZ ;  /* 0x0ffffffe05087810 */ /* 0x001fcc0007ffe0ff */
[----:B------:R0:W1:Y:S02]  /*02b0*/  F2I.FTZ.U32.TRUNC.NTZ R9, R8 ;  /* 0x0000000800097305 */ /* 0x000064000021f000 */
[----:B0-----:R-:W-:Y:S01]  /*02c0*/  MOV R8, RZ ;  /* 0x000000ff00087202 */ /* 0x001fe20000000f00 */
[----:B-1----:R-:W-:-:S04]  /*02d0*/  IMAD R11, R11, R9, RZ ;  /* 0x000000090b0b7224 */ /* 0x002fc800078e02ff */
[----:B------:R-:W-:-:S06]  /*02e0*/  IMAD.HI.U32 R9, R9, R11, R8 ;  /* 0x0000000b09097227 */ /* 0x000fcc00078e0008 */
[----:B------:R-:W-:-:S05]  /*02f0*/  IMAD.HI.U32 R8, R9, R16, RZ ;  /* 0x0000001009087227 */ /* 0x000fca00078e00ff */
[----:B------:R-:W-:-:S05]  /*0300*/  IADD3 R9, PT, PT, -R8, RZ, RZ ;  /* 0x000000ff08097210 */ /* 0x000fca0007ffe1ff */
[----:B------:R-:W-:Y:S02]  /*0310*/  IMAD R16, R7, R9, R16 ;  /* 0x0000000907107224 */ /* 0x000fe400078e0210 */
[----:B------:R-:W-:-:S03]  /*0320*/  HFMA2 R9, -RZ, RZ, 0, 0 ;  /* 0x00000000ff097431 */ /* 0x000fc600000001ff */
[----:B------:R-:W-:-:S13]  /*0330*/  ISETP.GE.U32.AND P0, PT, R16, R7, PT ;  /* 0x000000071000720c */ /* 0x000fda0003f06070 */
[----:B------:R-:W-:Y:S02]  /*0340*/  @P0 IADD3 R16, PT, PT, -R7, R16, RZ ;  /* 0x0000001007100210 */ /* 0x000fe40007ffe1ff */
[----:B------:R-:W-:Y:S02]  /*0350*/  @P0 IADD3 R8, PT, PT, R8, 0x1, RZ ;  /* 0x0000000108080810 */ /* 0x000fe40007ffe0ff */
[----:B------:R-:W-:-:S13]  /*0360*/  ISETP.GE.U32.AND P1, PT, R16, R7, PT ;  /* 0x000000071000720c */ /* 0x000fda0003f26070 */
[----:B------:R-:W-:Y:S02]  /*0370*/  @P1 IADD3 R8, PT, PT, R8, 0x1, RZ ;  /* 0x0000000108081810 */ /* 0x000fe40007ffe0ff */
[----:B------:R-:W-:Y:S01]  /*0380*/  @!P2 LOP3.LUT R8, RZ, R7, RZ, 0x33, !PT ;  /* 0x00000007ff08a212 */ /* 0x000fe200078e33ff */
[----:B------:R-:W-:Y:S06]  /*0390*/  BRA `(.L_x_17) ;  /* 0x0000000000087947 */ /* 0x000fec0003800000 */
.L_x_16:
[----:B------:R-:W-:-:S07]  /*03a0*/  MOV R14, 0x3c0 ;  /* 0x000003c0000e7802 */ /* 0x000fce0000000f00 */
[----:B------:R-:W-:Y:S05]  /*03b0*/  CALL.REL.NOINC `($__internal_0_$__cuda_sm20_div_u64) ;  /* 0x0000001400407944 */ /* 0x000fea0003c00000 */
.L_x_17:
[----:B------:R-:W-:Y:S05]  /*03c0*/  BSYNC.RECONVERGENT B1 ;  /* 0x0000000000017941 */ /* 0x000fea0003800200 */
.L_x_15:
[----:B------:R-:W-:Y:S01]  /*03d0*/  IADD3 R12, P0, PT, R8, R12, RZ ;  /* 0x0000000c080c7210 */ /* 0x000fe20007f1e0ff */
[----:B------:R-:W0:Y:S01]  /*03e0*/  LDC R5, c[0x0][0x390] ;  /* 0x0000e400ff057b82 */ /* 0x000e220000000800 */
[----:B------:R-:W-:Y:S01]  /*03f0*/  MOV R10, 0x1 ;  /* 0x00000001000a7802 */ /* 0x000fe20000000f00 */
[----:B------:R-:W-:Y:S01]  /*0400*/  BSSY.RECONVERGENT B1, `(.L_x_18) ;  /* 0x0000036000017945 */ /* 0x000fe20003800200 */
[----:B------:R-:W-:Y:S01]  /*0410*/  IADD3.X R8, PT, PT, RZ, R9, RZ, P0, !PT ;  /* 0x00000009ff087210 */ /* 0x000fe200007fe4ff */
[----:B------:R-:W-:Y:S01]  /*0420*/  HFMA2 R11, -RZ, RZ, 0, 0 ;  /* 0x00000000ff0b7431 */ /* 0x000fe200000001ff */
[C---:B------:R-:W-:Y:S02]  /*0430*/  LOP3.LUT R9, R12.reuse, 0x1, RZ, 0xc0, !PT ;  /* 0x000000010c097812 */ /* 0x040fe400078ec0ff */
[----:B------:R-:W-:Y:S02]  /*0440*/  CS2R R14, SRZ ;  /* 0x00000000000e7805 */ /* 0x000fe4000001ff00 */
[----:B------:R-:W-:-:S02]  /*0450*/  ISETP.NE.U32.AND P1, PT, R12, RZ, PT ;  /* 0x000000ff0c00720c */ /* 0x000fc40003f25070 */
[----:B------:R-:W-:Y:S02]  /*0460*/  ISETP.NE.U32.AND P0, PT, R9, 0x1, PT ;  /* 0x000000010900780c */ /* 0x000fe40003f05070 */
[----:B------:R-:W-:Y:S02]  /*0470*/  MOV R12, 0xffffffff ;  /* 0xffffffff000c7802 */ /* 0x000fe40000000f00 */
[----:B------:R-:W-:Y:S02]  /*0480*/  ISETP.NE.U32.AND.EX P0, PT, RZ, RZ, PT, P0 ;  /* 0x000000ffff00720c */ /* 0x000fe40003f05100 */
[----:B------:R-:W-:Y:S02]  /*0490*/  ISETP.NE.AND.EX P1, PT, R8, RZ, PT, P1 ;  /* 0x000000ff0800720c */ /* 0x000fe40003f25310 */
[----:B------:R-:W-:Y:S02]  /*04a0*/  CS2R R8, SRZ ;  /* 0x0000000000087805 */ /* 0x000fe4000001ff00 */
[----:B0-----:R-:W-:-:S02]  /*04b0*/  SHF.L.U32 R25, R10, R5, RZ ;  /* 0x000000050a197219 */ /* 0x001fc400000006ff */
[CC--:B------:R-:W-:Y:S02]  /*04c0*/  SHF.L.U64.HI R27, R12.reuse, R5.reuse, 0xffffffff ;  /* 0xffffffff0c1b7419 */ /* 0x0c0fe40000010205 */
[----:B------:R-:W-:Y:S02]  /*04d0*/  SHF.L.U32 R5, R12, R5, RZ ;  /* 0x000000050c057219 */ /* 0x000fe400000006ff */
[----:B------:R-:W-:Y:S01]  /*04e0*/  CS2R R12, SRZ ;  /* 0x00000000000c7805 */ /* 0x000fe2000001ff00 */
[----:B------:R-:W-:Y:S06]  /*04f0*/  @!P0 BRA `(.L_x_19) ;  /* 0x0000000000988947 */ /* 0x000fec0003800000 */
[----:B------:R-:W0:Y:S01]  /*0500*/  LDCU.64 UR8, c[0x0][0x380] ;  /* 0x00007000ff0877ac */ /* 0x000e220008000a00 */
[----:B------:R-:W-:Y:S02]  /*0510*/  LOP3.LUT R11, R6, R5, RZ, 0x30, !PT ;  /* 0x00000005060b7212 */ /* 0x000fe400078e30ff */
[----:B------:R-:W-:Y:S02]  /*0520*/  LOP3.LUT R10, R5, R6, RZ, 0xc0, !PT ;  /* 0x00000006050a7212 */ /* 0x000fe400078ec0ff */
[----:B------:R-:W-:Y:S02]  /*0530*/  LOP3.LUT R6, R24, R27, RZ, 0x30, !PT ;  /* 0x0000001b18067212 */ /* 0x000fe400078e30ff */
[----:B------:R-:W-:Y:S02]  /*0540*/  LOP3.LUT R13, R27, R24, RZ, 0xc0, !PT ;  /* 0x000000181b0d7212 */ /* 0x000fe400078ec0ff */
[----:B------:R-:W-:Y:S02]  /*0550*/  SHF.L.U32 R9, R11, 0x3, RZ ;  /* 0x000000030b097819 */ /* 0x000fe400000006ff */
[----:B------:R-:W-:-:S02]  /*0560*/  SHF.L.U32 R8, R10, 0x4, RZ ;  /* 0x000000040a087819 */ /* 0x000fc400000006ff */
[----:B------:R-:W-:Y:S02]  /*0570*/  SHF.L.U64.HI R11, R11, 0x3, R6 ;  /* 0x000000030b0b7819 */ /* 0x000fe40000010206 */
[----:B------:R-:W-:Y:S02]  /*0580*/  SHF.L.U64.HI R6, R10, 0x4, R13 ;  /* 0x000000040a067819 */ /* 0x000fe4000001020d */
[----:B------:R-:W-:Y:S02]  /*0590*/  LOP3.LUT R8, R8, R9, RZ, 0xfc, !PT ;  /* 0x0000000908087212 */ /* 0x000fe400078efcff */
[----:B------:R-:W-:Y:S02]  /*05a0*/  LOP3.LUT R6, R6, R11, RZ, 0xfc, !PT ;  /* 0x0000000b06067212 */ /* 0x000fe400078efcff */
[----:B0-----:R-:W-:-:S04]  /*05b0*/  IADD3 R8, P0, PT, R8, UR8, RZ ;  /* 0x0000000808087c10 */ /* 0x001fc8000ff1e0ff */
[----:B------:R-:W-:-:S03]  /*05c0*/  IADD3.X R9, PT, PT, R6, UR9, RZ, P0, !PT ;  /* 0x0000000906097c10 */ /* 0x000fc600087fe4ff */
[----:B------:R-:W-:-:S03]  /*05d0*/  IMAD.WIDE R10, R25, 0x8, R8 ;  /* 0x00000008190a7825 */ /* 0x000fc600078e0208 */
[----:B------:R-:W2:Y:S04]  /*05e0*/  LDG.E.64 R8, desc[UR6][R8.64] ;  /* 0x0000000608087981 */ /* 0x000ea8000c1e1b00 */
[----:B------:R-:W3:Y:S01]  /*05f0*/  LDG.E.64 R10, desc[UR6][R10.64] ;  /* 0x000000060a0a7981 */ /* 0x000ee2000c1e1b00 */
[----:B------:R-:W-:Y:S01]  /*0600*/  MOV R24, R19 ;  /* 0x0000001300187202 */ /* 0x000fe20000000f00 */
[CC--:B--2---:R-:W-:Y:S01]  /*0610*/  FMUL R13, R9.reuse, R9.reuse ;  /* 0x00000009090d7220 */ /* 0x0c4fe20000400000 */
[C---:B------:R-:W-:Y:S01]  /*0620*/  FMUL R12, R8.reuse, R9 ;  /* 0x00000009080c7220 */ /* 0x040fe20000400000 */
[CC--:B---3--:R-:W-:Y:S01]  /*0630*/  FMUL R15, R9.reuse, R11.reuse ;  /* 0x0000000b090f7220 */ /* 0x0c8fe20000400000 */
[----:B------:R-:W-:Y:S01]  /*0640*/  FMUL R6, R9, R10 ;  /* 0x0000000a09067220 */ /* 0x000fe20000400000 */
[C---:B------:R-:W-:Y:S01]  /*0650*/  FFMA R13, R8.reuse, R8, R13 ;  /* 0x00000008080d7223 */ /* 0x040fe2000000000d */
[-C--:B------:R-:W-:Y:S01]  /*0660*/  FMUL R21, R11, R11.reuse ;  /* 0x0000000b0b157220 */ /* 0x080fe20000400000 */
[CC--:B------:R-:W-:Y:S01]  /*0670*/  FFMA R15, R8.reuse, R10.reuse, R15 ;  /* 0x0000000a080f7223 */ /* 0x0c0fe2000000000f */
[CCC-:B------:R-:W-:Y:S01]  /*0680*/  FFMA R14, R8.reuse, R11.reuse, -R6.reuse ;  /* 0x0000000b080e7223 */ /* 0x1c0fe20000000806 */
[-C--:B------:R-:W-:Y:S01]  /*0690*/  FFMA R16, R8, -R11.reuse, R6 ;  /* 0x8000000b08107223 */ /* 0x080fe20000000006 */
[C---:B------:R-:W-:Y:S01]  /*06a0*/  FMUL R8, R10.reuse, R11 ;  /* 0x0000000b0a087220 */ /* 0x040fe20000400000 */
[----:B------:R-:W-:Y:S01]  /*06b0*/  FFMA R21, R10, R10, R21 ;  /* 0x0000000a0a157223 */ /* 0x000fe20000000015 */
[----:B------:R-:W-:Y:S01]  /*06c0*/  FADD R9, R12, -R12 ;  /* 0x8000000c0c097221 */ /* 0x000fe20000000000 */
[----:B------:R-:W-:Y:S01]  /*06d0*/  FADD R12, RZ, R15 ;  /* 0x0000000fff0c7221 */ /* 0x000fe20000000000 */
[----:B------:R-:W-:Y:S01]  /*06e0*/  FADD R10, R8, -R8 ;  /* 0x80000008080a7221 */ /* 0x000fe20000000000 */
[----:B------:R-:W-:Y:S01]  /*06f0*/  FADD R8, RZ, R13 ;  /* 0x0000000dff087221 */ /* 0x000fe20000000000 */
[----:B------:R-:W-:Y:S01]  /*0700*/  FADD R13, RZ, R14 ;  /* 0x0000000eff0d7221 */ /* 0x000fe20000000000 */
[----:B------:R-:W-:Y:S01]  /*0710*/  MOV R6, R17 ;  /* 0x0000001100067202 */ /* 0x000fe20000000f00 */
[----:B------:R-:W-:Y:S01]  /*0720*/  FADD R9, RZ, R9 ;  /* 0x00000009ff097221 */ /* 0x000fe20000000000 */
[----:B------:R-:W-:Y:S01]  /*0730*/  FADD R11, RZ, R16 ;  /* 0x00000010ff0b7221 */ /* 0x000fe20000000000 */
[----:B------:R-:W-:Y:S01]  /*0740*/  FADD R14, RZ, R21 ;  /* 0x00000015ff0e7221 */ /* 0x000fe20000000000 */
[----:B------:R-:W-:-:S07]  /*0750*/  FADD R15, RZ, R10 ;  /* 0x0000000aff0f7221 */ /* 0x000fce0000000000 */
.L_x_19:
[----:B------:R-:W-:Y:S05]  /*0760*/  BSYNC.RECONVERGENT B1 ;  /* 0x0000000000017941 */ /* 0x000fea0003800200 */
.L_x_18:
[----:B------:R-:W-:Y:S01]  /*0770*/  MOV R10, R12 ;  /* 0x0000000c000a7202 */ /* 0x000fe20000000f00 */
[----:B------:R-:W-:Y:S06]  /*0780*/  @!P1 BRA `(.L_x_14) ;  /* 0x00000004003c9947 */ /* 0x000fec0003800000 */
.L_x_20:
        /* <DEDUP_REMOVED lines=11> */
[----:B------:R-:W-:Y:S02]  /*0840*/  IADD3.X R19, PT, PT, R16, UR11, RZ, P0, !PT ;  /* 0x0000000b10137c10 */ /* 0x000fe400087fe4ff */
[----:B------:R-:W-:-:S03]  /*0850*/  IADD3 R6, P0, PT, R7, R6, RZ ;  /* 0x0000000607067210 */ /* 0x000fc60007f1e0ff */
[----:B------:R-:W2:Y:S01]  /*0860*/  LDG.E.64 R16, desc[UR6][R18.64] ;  /* 0x0000000612107981 */ /* 0x000ea2000c1e1b00 */
[----:B------:R-:W-:Y:S01]  /*0870*/  IADD3.X R24, PT, PT, RZ, R24, RZ, P0, !PT ;  /* 0x00000018ff187210 */ /* 0x000fe200007fe4ff */
[----:B------:R-:W-:Y:S01]  /*0880*/  IMAD.WIDE R28, R25, 0x8, R18 ;  /* 0x00000008191c7825 */ /* 0x000fe200078e0212 */
[----:B------:R-:W-:Y:S02]  /*0890*/  LOP3.LUT R22, R6, R5, RZ, 0x30, !PT ;  /* 0x0000000506167212 */ /* 0x000fe400078e30ff */
[----:B------:R-:W-:Y:S02]  /*08a0*/  LOP3.LUT R21, R24, R27, RZ, 0x30, !PT ;  /* 0x0000001b18157212 */ /* 0x000fe400078e30ff */
[----:B------:R-:W-:Y:S02]  /*08b0*/  LOP3.LUT R23, R6, R5, RZ, 0xc0, !PT ;  /* 0x0000000506177212 */ /* 0x000fe400078ec0ff */
[----:B------:R-:W-:Y:S01]  /*08c0*/  LOP3.LUT R26, R24, R27, RZ, 0xc0, !PT ;  /* 0x0000001b181a7212 */ /* 0x000fe200078ec0ff */
[----:B------:R-:W3:Y:S01]  /*08d0*/  LDG.E.64 R18, desc[UR6][R28.64] ;  /* 0x000000061c127981 */ /* 0x000ee2000c1e1b00 */
[----:B------:R-:W-:-:S02]  /*08e0*/  SHF.L.U64.HI R20, R22, 0x3, R21 ;  /* 0x0000000316147819 */ /* 0x000fc40000010215 */
[C---:B------:R-:W-:Y:S02]  /*08f0*/  SHF.L.U64.HI R21, R23.reuse, 0x4, R26 ;  /* 0x0000000417157819 */ /* 0x040fe4000001021a */
[----:B------:R-:W-:Y:S02]  /*0900*/  SHF.L.U32 R22, R22, 0x3, RZ ;  /* 0x0000000316167819 */ /* 0x000fe400000006ff */
[----:B------:R-:W-:-:S04]  /*0910*/  SHF.L.U32 R23, R23, 0x4, RZ ;  /* 0x0000000417177819 */ /* 0x000fc800000006ff */
[----:B------:R-:W-:Y:S02]  /*0920*/  LOP3.LUT R22, R23, R22, RZ, 0xfc, !PT ;  /* 0x0000001617167212 */ /* 0x000fe400078efcff */
[----:B------:R-:W-:Y:S02]  /*0930*/  LOP3.LUT R21, R21, R20, RZ, 0xfc, !PT ;  /* 0x0000001415157212 */ /* 0x000fe400078efcff */
[----:B------:R-:W-:-:S04]  /*0940*/  IADD3 R20, P0, PT, R22, UR10, RZ ;  /* 0x0000000a16147c10 */ /* 0x000fc8000ff1e0ff */
[----:B------:R-:W-:-:S03]  /*0950*/  IADD3.X R21, PT, PT, R21, UR11, RZ, P0, !PT ;  /* 0x0000000b15157c10 */ /* 0x000fc600087fe4ff */
[----:B------:R-:W-:-:S03]  /*0960*/  IMAD.WIDE R22, R25, 0x8, R20 ;  /* 0x0000000819167825 */ /* 0x000fc600078e0214 */
[----:B------:R-:W4:Y:S04]  /*0970*/  LDG.E.64 R20, desc[UR6][R20.64] ;  /* 0x0000000614147981 */ /* 0x000f28000c1e1b00 */
[----:B------:R-:W5:Y:S01]  /*0980*/  LDG.E.64 R22, desc[UR6][R22.64] ;  /* 0x0000000616167981 */ /* 0x000f62000c1e1b00 */
[----:B------:R-:W-:-:S04]  /*0990*/  IADD3 R6, P0, PT, R7, R6, RZ ;  /* 0x0000000607067210 */ /* 0x000fc80007f1e0ff */
[----:B------:R-:W-:Y:S02]  /*09a0*/  IADD3.X R24, PT, PT, RZ, R24, RZ, P0, !PT ;  /* 0x00000018ff187210 */ /* 0x000fe400007fe4ff */
[----:B------:R-:W-:-:S04]  /*09b0*/  ISETP.GE.U32.AND P0, PT, R6, R2, PT ;  /* 0x000000020600720c */ /* 0x000fc80003f06070 */
[----:B------:R-:W-:Y:S01]  /*09c0*/  ISETP.GE.U32.AND.EX P0, PT, R24, R4, PT, P0 ;  /* 0x000000041800720c */ /* 0x000fe20003f06100 */
[----:B--2---:R-:W-:-:S04]  /*09d0*/  FMUL R26, R17, R17 ;  /* 0x00000011111a7220 */ /* 0x004fc80000400000 */
[----:B------:R-:W-:-:S04]  /*09e0*/  FFMA R26, R16, R16, R26 ;  /* 0x00000010101a7223 */ /* 0x000fc8000000001a */
[----:B------:R-:W-:Y:S01]  /*09f0*/  FADD R8, R26, R8 ;  /* 0x000000081a087221 */ /* 0x000fe20000000000 */
[C---:B------:R-:W-:Y:S01]  /*0a00*/  FMUL R26, R16.reuse, R17 ;  /* 0x00000011101a7220 */ /* 0x040fe20000400000 */
[CC--:B---3--:R-:W-:Y:S01]  /*0a10*/  FMUL R29, R17.reuse, R19.reuse ;  /* 0x00000013111d7220 */ /* 0x0c8fe20000400000 */
[-C--:B------:R-:W-:Y:S01]  /*0a20*/  FMUL R28, R17, R18.reuse ;  /* 0x00000012111c7220 */ /* 0x080fe20000400000 */
[-C--:B------:R-:W-:Y:S02]  /*0a30*/  FMUL R17, R19, R19.reuse ;  /* 0x0000001313117220 */ /* 0x080fe40000400000 */
[-C--:B------:R-:W-:Y:S02]  /*0a40*/  FFMA R29, R16, R18.reuse, R29 ;  /* 0x00000012101d7223 */ /* 0x080fe4000000001d */
[C---:B------:R-:W-:Y:S01]  /*0a50*/  FFMA R17, R18.reuse, R18, R17 ;  /* 0x0000001212117223 */ /* 0x040fe20000000011 */
[----:B------:R-:W-:Y:S01]  /*0a60*/  FMUL R18, R18, R19 ;  /* 0x0000001312127220 */ /* 0x000fe20000400000 */
[----:B------:R-:W-:-:S02]  /*0a70*/  FADD R26, R26, -R26 ;  /* 0x8000001a1a1a7221 */ /* 0x000fc40000000000 */
[----:B------:R-:W-:Y:S01]  /*0a80*/  FADD R14, R17, R14 ;  /* 0x0000000e110e7221 */ /* 0x000fe20000000000 */
[----:B------:R-:W-:Y:S01]  /*0a90*/  FADD R18, R18, -R18 ;  /* 0x8000001212127221 */ /* 0x000fe20000000000 */
[----:B------:R-:W-:Y:S01]  /*0aa0*/  FADD R9, R26, R9 ;  /* 0x000000091a097221 */ /* 0x000fe20000000000 */
[CCC-:B------:R-:W-:Y:S01]  /*0ab0*/  FFMA R26, R16.reuse, R19.reuse, -R28.reuse ;  /* 0x00000013101a7223 */ /* 0x1c0fe2000000081c */
[----:B------:R-:W-:Y:S01]  /*0ac0*/  FFMA R16, R16, -R19, R28 ;  /* 0x8000001310107223 */ /* 0x000fe2000000001c */
[C---:B------:R-:W-:Y:S01]  /*0ad0*/  FADD R12, R29.reuse, R12 ;  /* 0x0000000c1d0c7221 */ /* 0x040fe20000000000 */
[----:B------:R-:W-:Y:S01]  /*0ae0*/  FADD R10, R29, R10 ;  /* 0x0000000a1d0a7221 */ /* 0x000fe20000000000 */
[----:B------:R-:W-:Y:S01]  /*0af0*/  FADD R15, R18, R15 ;  /* 0x0000000f120f7221 */ /* 0x000fe20000000000 */
[----:B------:R-:W-:Y:S01]  /*0b00*/  FADD R11, R16, R11 ;  /* 0x0000000b100b7221 */ /* 0x000fe20000000000 */
[C---:B----4-:R-:W-:Y:S01]  /*0b10*/  FMUL R17, R21.reuse, R21 ;  /* 0x0000001515117220 */ /* 0x050fe20000400000 */
[C---:B-----5:R-:W-:Y:S01]  /*0b20*/  FMUL R29, R21.reuse, R23 ;  /* 0x00000017151d7220 */ /* 0x060fe20000400000 */
[----:B------:R-:W-:-:S02]  /*0b30*/  FMUL R18, R21, R22 ;  /* 0x0000001615127220 */ /* 0x000fc40000400000 */
[C---:B------:R-:W-:Y:S01]  /*0b40*/  FFMA R19, R20.reuse, R20, R17 ;  /* 0x0000001414137223 */ /* 0x040fe20000000011 */
[C---:B------:R-:W-:Y:S01]  /*0b50*/  FMUL R21, R20.reuse, R21 ;  /* 0x0000001514157220 */ /* 0x040fe20000400000 */
[CC--:B------:R-:W-:Y:S01]  /*0b60*/  FFMA R17, R20.reuse, R22.reuse, R29 ;  /* 0x0000001614117223 */ /* 0x0c0fe2000000001d */
[CCC-:B------:R-:W-:Y:S01]  /*0b70*/  FFMA R16, R20.reuse, R23.reuse, -R18.reuse ;  /* 0x0000001714107223 */ /* 0x1c0fe20000000812 */
[-C--:B------:R-:W-:Y:S01]  /*0b80*/  FFMA R20, R20, -R23.reuse, R18 ;  /* 0x8000001714147223 */ /* 0x080fe20000000012 */
[----:B------:R-:W-:Y:S01]  /*0b90*/  FADD R8, R8, R19 ;  /* 0x0000001308087221 */ /* 0x000fe20000000000 */
[-C--:B------:R-:W-:Y:S01]  /*0ba0*/  FMUL R19, R23, R23.reuse ;  /* 0x0000001717137220 */ /* 0x080fe20000400000 */
[----:B------:R-:W-:Y:S01]  /*0bb0*/  FADD R18, R21, -R21 ;  /* 0x8000001515127221 */ /* 0x000fe20000000000 */
[----:B------:R-:W-:Y:S01]  /*0bc0*/  FMUL R23, R22, R23 ;  /* 0x0000001716177220 */ /* 0x000fe20000400000 */
[----:B------:R-:W-:Y:S01]  /*0bd0*/  FADD R13, R26, R13 ;  /* 0x0000000d1a0d7221 */ /* 0x000fe20000000000 */
[----:B------:R-:W-:Y:S01]  /*0be0*/  FFMA R19, R22, R22, R19 ;  /* 0x0000001616137223 */ /* 0x000fe20000000013 */
[----:B------:R-:W-:Y:S01]  /*0bf0*/  FADD R9, R9, R18 ;  /* 0x0000001209097221 */ /* 0x000fe20000000000 */
[----:B------:R-:W-:Y:S01]  /*0c00*/  FADD R18, R23, -R23 ;  /* 0x8000001717127221 */ /* 0x000fe20000000000 */
[--C-:B------:R-:W-:Y:S01]  /*0c10*/  FADD R12, R12, R17.reuse ;  /* 0x000000110c0c7221 */ /* 0x100fe20000000000 */
[----:B------:R-:W-:Y:S01]  /*0c20*/  FADD R10, R10, R17 ;  /* 0x000000110a0a7221 */ /* 0x000fe20000000000 */
[----:B------:R-:W-:Y:S01]  /*0c30*/  FADD R14, R14, R19 ;  /* 0x000000130e0e7221 */ /* 0x000fe20000000000 */
[----:B------:R-:W-:Y:S01]  /*0c40*/  FADD R13, R13, R16 ;  /* 0x000000100d0d7221 */ /* 0x000fe20000000000 */
[----:B------:R-:W-:Y:S01]  /*0c50*/  FADD R11, R11, R20 ;  /* 0x000000140b0b7221 */ /* 0x000fe20000000000 */
[----:B------:R-:W-:Y:S01]  /*0c60*/  FADD R15, R15, R18 ;  /* 0x000000120f0f7221 */ /* 0x000fe20000000000 */
[----:B------:R-:W-:Y:S06]  /*0c70*/  @!P0 BRA `(.L_x_20) ;  /* 0xfffffff800c48947 */ /* 0x000fec000383ffff */
.L_x_14:
[----:B------:R-:W-:Y:S05]  /*0c80*/  BSYNC.RECONVERGENT B0 ;  /* 0x0000000000007941 */ /* 0x000fea0003800200 */
.L_x_13:
[----:B------:R-:W0:Y:S01]  /*0c90*/  S2UR UR5, SR_CgaCtaId ;  /* 0x00000000000579c3 */ /* 0x000e220000008800 */
[----:B------:R-:W-:Y:S01]  /*0ca0*/  UMOV UR4, 0x400 ;  /* 0x0000040000047882 */ /* 0x000fe20000000000 */
[C---:B------:R-:W-:Y:S01]  /*0cb0*/  ISETP.GE.U32.AND P0, PT, R0.reuse, 0x40, PT ;  /* 0x000000400000780c */ /* 0x040fe20003f06070 */
[----:B------:R-:W-:Y:S01]  /*0cc0*/  BSSY.RECONVERGENT B0, `(.L_x_21) ;  /* 0x0000023000007945 */ /* 0x000fe20003800200 */
[C---:B------:R-:W-:Y:S02]  /*0cd0*/  ISETP.GT.U32.AND P1, PT, R0.reuse, 0x1f, PT ;  /* 0x0000001f0000780c */ /* 0x040fe40003f24070 */
[C---:B------:R-:W-:Y:S02]  /*0ce0*/  ISETP.GT.U32.AND P2, PT, R0.reuse, 0xf, PT ;  /* 0x0000000f0000780c */ /* 0x040fe40003f44070 */
[C---:B------:R-:W-:Y:S02]  /*0cf0*/  ISETP.GT.U32.AND P3, PT, R0.reuse, 0x7, PT ;  /* 0x000000070000780c */ /* 0x040fe40003f64070 */
[----:B------:R-:W-:-:S02]  /*0d00*/  ISETP.GT.U32.AND P4, PT, R0, 0x3, PT ;  /* 0x000000030000780c */ /* 0x000fc40003f84070 */
[C---:B------:R-:W-:Y:S02]  /*0d10*/  ISETP.GT.U32.AND P5, PT, R0.reuse, 0x1, PT ;  /* 0x000000010000780c */ /* 0x040fe40003fa4070 */
[----:B------:R-:W-:Y:S01]  /*0d20*/  ISETP.NE.AND P6, PT, R0, RZ, PT ;  /* 0x000000ff0000720c */ /* 0x000fe20003fc5270 */
[----:B0-----:R-:W-:-:S06]  /*0d30*/  ULEA UR4, UR5, UR4, 0x18 ;  /* 0x0000000405047291 */ /* 0x001fcc000f8ec0ff */
[----:B------:R-:W-:-:S05]  /*0d40*/  LEA R2, R0, UR4, 0x5 ;  /* 0x0000000400027c11 */ /* 0x000fca000f8e28ff */
[----:B------:R0:W-:Y:S04]  /*0d50*/  STS.64 [R2], R8 ;  /* 0x0000000802007388 */ /* 0x0001e80000000a00 */
[----:B------:R0:W-:Y:S04]  /*0d60*/  STS.64 [R2+0x10], R12 ;  /* 0x0000100c02007388 */ /* 0x0001e80000000a00 */
[----:B------:R0:W-:Y:S04]  /*0d70*/  STS.64 [R2+0x8], R10 ;  /* 0x0000080a02007388 */ /* 0x0001e80000000a00 */
[----:B------:R0:W-:Y:S01]  /*0d80*/  STS.64 [R2+0x18], R14 ;  /* 0x0000180e02007388 */ /* 0x0001e20000000a00 */
[----:B------:R-:W-:Y:S06]  /*0d90*/  BAR.SYNC.DEFER_BLOCKING 0x0 ;  /* 0x0000000000007b1d */ /* 0x000fec0000010000 */
[----:B------:R-:W-:Y:S05]  /*0da0*/  @P0 BRA `(.L_x_22) ;  /* 0x0000000000500947 */ /* 0x000fea0003800000 */
[----:B------:R-:W-:Y:S04]  /*0db0*/  LDS.64 R4, [R2] ;  /* 0x0000000002047984 */ /* 0x000fe80000000a00 */
[----:B------:R-:W1:Y:S04]  /*0dc0*/  LDS.64 R6, [R2+0x800] ;  /* 0x0008000002067984 */ /* 0x000e680000000a00 */
[----:B0-----:R-:W-:Y:S04]  /*0dd0*/  LDS.64 R8, [R2+0x10] ;  /* 0x0000100002087984 */ /* 0x001fe80000000a00 */
[----:B------:R-:W0:Y:S04]  /*0de0*/  LDS.64 R10, [R2+0x810] ;  /* 0x00081000020a7984 */ /* 0x000e280000000a00 */
[----:B------:R-:W-:Y:S04]  /*0df0*/  LDS.64 R12, [R2+0x8] ;  /* 0x00000800020c7984 */ /* 0x000fe80000000a00 */
[----:B------:R-:W2:Y:S04]  /*0e00*/  LDS.64 R14, [R2+0x808] ;  /* 0x00080800020e7984 */ /* 0x000ea80000000a00 */
[----:B------:R-:W-:Y:S04]  /*0e10*/  LDS.64 R16, [R2+0x18] ;  /* 0x0000180002107984 */ /* 0x000fe80000000a00 */
[----:B------:R-:W3:Y:S01]  /*0e20*/  LDS.64 R18, [R2+0x818] ;  /* 0x0008180002127984 */ /* 0x000ee20000000a00 */
[----:B-1----:R-:W-:Y:S01]  /*0e30*/  FADD R4, R4, R6 ;  /* 0x0000000604047221 */ /* 0x002fe20000000000 */
[----:B------:R-:W-:-:S05]  /*0e40*/  FADD R5, R5, R7 ;  /* 0x0000000705057221 */ /* 0x000fca0000000000 */
[----:B------:R1:W-:Y:S01]  /*0e50*/  STS.64 [R2], R4 ;  /* 0x0000000402007388 */ /* 0x0003e20000000a00 */
[----:B0-----:R-:W-:Y:S01]  /*0e60*/  FADD R8, R8, R10 ;  /* 0x0000000a08087221 */ /* 0x001fe20000000000 */
[----:B------:R-:W-:-:S05]  /*0e70*/  FADD R9, R9, R11 ;  /* 0x0000000b09097221 */ /* 0x000fca0000000000 */
[----:B------:R1:W-:Y:S01]  /*0e80*/  STS.64 [R2+0x10], R8 ;  /* 0x0000100802007388 */ /* 0x0003e20000000a00 */
[----:B--2---:R-:W-:Y:S01]  /*0e90*/  FADD R12, R12, R14 ;  /* 0x0000000e0c0c7221 */ /* 0x004fe20000000000 */
[----:B------:R-:W-:-:S05]  /*0ea0*/  FADD R13, R13, R15 ;  /* 0x0000000f0d0d7221 */ /* 0x000fca0000000000 */
[----:B------:R1:W-:Y:S01]  /*0eb0*/  STS.64 [R2+0x8], R12 ;  /* 0x0000080c02007388 */ /* 0x0003e20000000a00 */
[----:B---3--:R-:W-:Y:S01]  /*0ec0*/  FADD R16, R16, R18 ;  /* 0x0000001210107221 */ /* 0x008fe20000000000 */
[----:B------:R-:W-:-:S05]  /*0ed0*/  FADD R17, R17, R19 ;  /* 0x0000001311117221 */ /* 0x000fca0000000000 */
[----:B------:R1:W-:Y:S02]  /*0ee0*/  STS.64 [R2+0x18], R16 ;  /* 0x0000181002007388 */ /* 0x0003e40000000a00 */
.L_x_22:
[----:B------:R-:W-:Y:S05]  /*0ef0*/  BSYNC.RECONVERGENT B0 ;  /* 0x0000000000007941 */ /* 0x000fea0003800200 */
.L_x_21:
[----:B------:R-:W-:Y:S06]  /*0f00*/  BAR.SYNC.DEFER_BLOCKING 0x0 ;  /* 0x0000000000007b1d */ /* 0x000fec0000010000 */
[----:B------:R-:W-:Y:S04]  /*0f10*/  BSSY.RECONVERGENT B0, `(.L_x_23) ;  /* 0x0000016000007945 */ /* 0x000fe80003800200 */
[----:B------:R-:W-:Y:S05]  /*0f20*/  @P1 BRA `(.L_x_24) ;  /* 0x0000000000501947 */ /* 0x000fea0003800000 */
[----:B-1----:R-:W-:Y:S04]  /*0f30*/  LDS.64 R4, [R2] ;  /* 0x0000000002047984 */ /* 0x002fe80000000a00 */
        /* <DEDUP_REMOVED lines=19> */
.L_x_24:
[----:B------:R-:W-:Y:S05]  /*1070*/  BSYNC.RECONVERGENT B0 ;  /* 0x0000000000007941 */ /* 0x000fea0003800200 */
.L_x_23:
[----:B------:R-:W-:Y:S06]  /*1080*/  BAR.SYNC.DEFER_BLOCKING 0x0 ;  /* 0x0000000000007b1d */ /* 0x000fec0000010000 */
[----:B------:R-:W-:Y:S04]  /*1090*/  BSSY.RECONVERGENT B0, `(.L_x_25) ;  /* 0x0000016000007945 */ /* 0x000fe80003800200 */
[----:B------:R-:W-:Y:S05]  /*10a0*/  @P2 BRA `(.L_x_26) ;  /* 0x0000000000502947 */ /* 0x000fea0003800000 */
[----:B-1--4-:R-:W-:Y:S04]  /*10b0*/  LDS.64 R4, [R2] ;  /* 0x0000000002047984 */ /* 0x012fe80000000a00 */
        /* <DEDUP_REMOVED lines=19> */
.L_x_26:
[----:B------:R-:W-:Y:S05]  /*11f0*/  BSYNC.RECONVERGENT B0 ;  /* 0x0000000000007941 */ /* 0x000fea0003800200 */
.L_x_25:
        /* <DEDUP_REMOVED lines=23> */
.L_x_28:
[----:B------:R-:W-:Y:S05]  /*1370*/  BSYNC.RECONVERGENT B0 ;  /* 0x0000000000007941 */ /* 0x000fea0003800200 */
.L_x_27:
        /* <DEDUP_REMOVED lines=23> */
.L_x_30:
[----:B------:R-:W-:Y:S05]  /*14f0*/  BSYNC.RECONVERGENT B0 ;  /* 0x0000000000007941 */ /* 0x000fea0003800200 */
.L_x_29:
        /* <DEDUP_REMOVED lines=23> */
.L_x_32:
[----:B------:R-:W-:Y:S05]  /*1670*/  BSYNC.RECONVERGENT B0 ;  /* 0x0000000000007941 */ /* 0x000fea0003800200 */
.L_x_31:
[----:B------:R-:W-:Y:S06]  /*1680*/  BAR.SYNC.DEFER_BLOCKING 0x0 ;  /* 0x0000000000007b1d */ /* 0x000fec0000010000 */
[----:B------:R-:W-:Y:S04]  /*1690*/  BSSY.RECONVERGENT B0, `(.L_x_33) ;  /* 0x0000016000007945 */ /* 0x000fe80003800200 */
[----:B------:R-:W-:Y:S05]  /*16a0*/  @P6 BRA `(.L_x_34) ;  /* 0x0000000000506947 */ /* 0x000fea0003800000 */
[----:B-1--4-:R-:W-:Y:S04]  /*16b0*/  LDS.64 R4, [R2] ;  /* 0x0000000002047984 */ /* 0x012fe80000000a00 */
[----:B------:R-:W1:Y:S02]  /*16c0*/  LDS.64 R6, [UR4+0x20] ;  /* 0x00002004ff067984 */ /* 0x000e640008000a00 */
[----:B-1----:R-:W-:Y:S01]  /*16d0*/  FADD R4, R4, R6 ;  /* 0x0000000604047221 */ /* 0x002fe20000000000 */
[----:B------:R-:W-:Y:S02]  /*16e0*/  FADD R5, R5, R7 ;  /* 0x0000000705057221 */ /* 0x000fe40000000000 */
[----:B------:R-:W-:Y:S04]  /*16f0*/  LDS.64 R6, [R2+0x10] ;  /* 0x0000100002067984 */ /* 0x000fe80000000a00 */
[----:B------:R-:W-:Y:S04]  /*1700*/  STS.64 [R2], R4 ;  /* 0x0000000402007388 */ /* 0x000fe80000000a00 */
[----:B0-----:R-:W0:Y:S02]  /*1710*/  LDS.64 R8, [UR4+0x30] ;  /* 0x00003004ff087984 */ /* 0x001e240008000a00 */
[----:B0-----:R-:W-:Y:S01]  /*1720*/  FADD R6, R6, R8 ;  /* 0x0000000806067221 */ /* 0x001fe20000000000 */
[----:B------:R-:W-:-:S02]  /*1730*/  FADD R7, R7, R9 ;  /* 0x0000000907077221 */ /* 0x000fc40000000000 */
[----:B------:R-:W-:Y:S04]  /*1740*/  LDS.64 R8, [R2+0x8] ;  /* 0x0000080002087984 */ /* 0x000fe80000000a00 */
[----:B------:R-:W-:Y:S04]  /*1750*/  STS.64 [R2+0x10], R6 ;  /* 0x0000100602007388 */ /* 0x000fe80000000a00 */
[----:B------:R-:W0:Y:S02]  /*1760*/  LDS.64 R10, [UR4+0x28] ;  /* 0x00002804ff0a7984 */ /* 0x000e240008000a00 */
[----:B0-----:R-:W-:Y:S01]  /*1770*/  FADD R8, R8, R10 ;  /* 0x0000000a08087221 */ /* 0x001fe20000000000 */
[----:B------:R-:W-:-:S02]  /*1780*/  FADD R9, R9, R11 ;  /* 0x0000000b09097221 */ /* 0x000fc40000000000 */
[----:B------:R-:W-:Y:S04]  /*1790*/  LDS.64 R10, [R2+0x18] ;  /* 0x00001800020a7984 */ /* 0x000fe80000000a00 */
[----:B------:R-:W-:Y:S04]  /*17a0*/  STS.64 [R2+0x8], R8 ;  /* 0x0000080802007388 */ /* 0x000fe80000000a00 */
[----:B------:R-:W0:Y:S02]  /*17b0*/  LDS.64 R4, [UR4+0x38] ;  /* 0x00003804ff047984 */ /* 0x000e240008000a00 */
[----:B0-----:R-:W-:Y:S01]  /*17c0*/  FADD R4, R10, R4 ;  /* 0x000000040a047221 */ /* 0x001fe20000000000 */
[----:B------:R-:W-:-:S05]  /*17d0*/  FADD R5, R11, R5 ;  /* 0x000000050b057221 */ /* 0x000fca0000000000 */
[----:B------:R2:W-:Y:S02]  /*17e0*/  STS.64 [R2+0x18], R4 ;  /* 0x0000180402007388 */ /* 0x0005e40000000a00 */
.L_x_34:
[----:B------:R-:W-:Y:S05]  /*17f0*/  BSYNC.RECONVERGENT B0 ;  /* 0x0000000000007941 */ /* 0x000fea0003800200 */
.L_x_33:
[----:B------:R-:W-:Y:S06]  /*1800*/  BAR.SYNC.DEFER_BLOCKING 0x0 ;  /* 0x0000000000007b1d */ /* 0x000fec0000010000 */
[----:B------:R-:W-:Y:S05]  /*1810*/  @P6 EXIT ;  /* 0x000000000000694d */ /* 0x000fea0003800000 */
[----:B01--4-:R-:W0:Y:S01]  /*1820*/  LDS.128 R8, [UR4] ;  /* 0x00000004ff087984 */ /* 0x013e220008000c00 */
[----:B--2---:R-:W1:Y:S01]  /*1830*/  LDC.64 R4, c[0x0][0x388] ;  /* 0x0000e200ff047b82 */ /* 0x004e620000000a00 */
[----:B------:R-:W-:Y:S02]  /*1840*/  SHF.L.U32 R3, R3, 0x2, RZ ;  /* 0x0000000203037819 */ /* 0x000fe400000006ff */
[----:B------:R-:W2:Y:S03]  /*1850*/  LDS.128 R12, [UR4+0x10] ;  /* 0x00001004ff0c7984 */ /* 0x000ea60008000c00 */
[----:B-1----:R-:W-:-:S05]  /*1860*/  IMAD.WIDE.U32 R2, R3, 0x8, R4 ;  /* 0x0000000803027825 */ /* 0x002fca00078e0004 */
[----:B0-----:R-:W-:Y:S04]  /*1870*/  STG.E.64 desc[UR6][R2.64], R8 ;  /* 0x0000000802007986 */ /* 0x001fe8000c101b06 */
[----:B------:R-:W-:Y:S04]  /*1880*/  STG.E.64 desc[UR6][R2.64+0x8], R10 ;  /* 0x0000080a02007986 */ /* 0x000fe8000c101b06 */
[----:B--2---:R-:W-:Y:S04]  /*1890*/  STG.E.64 desc[UR6][R2.64+0x10], R12 ;  /* 0x0000100c02007986 */ /* 0x004fe8000c101b06 */
[----:B------:R-:W-:Y:S01]  /*18a0*/  STG.E.64 desc[UR6][R2.64+0x18], R14 ;  /* 0x0000180e02007986 */ /* 0x000fe2000c101b06 */
[----:B------:R-:W-:Y:S05]  /*18b0*/  EXIT ;  /* 0x000000000000794d */ /* 0x000fea0003800000 */
        .weak           $__internal_0_$__cuda_sm20_div_u64
        .type           $__internal_0_$__cuda_sm20_div_u64,@function
        .size           $__internal_0_$__cuda_sm20_div_u64,(.L_x_112 - $__internal_0_$__cuda_sm20_div_u64)
$__internal_0_$__cuda_sm20_div_u64:
[----:B------:R-:W-:Y:S01]  /*18c0*/  HFMA2 R21, -RZ, RZ, 0, 0 ;  /* 0x00000000ff157431 */ /* 0x000fe200000001ff */
[----:B------:R-:W-:-:S04]  /*18d0*/  MOV R20, R7 ;  /* 0x0000000700147202 */ /* 0x000fc80000000f00 */
[----:B------:R-:W0:Y:S08]  /*18e0*/  I2F.U64.RP R13, R20 ;  /* 0x00000014000d7312 */ /* 0x000e300000309000 */
[----:B0-----:R-:W0:Y:S02]  /*18f0*/  MUFU.RCP R13, R13 ;  /* 0x0000000d000d7308 */ /* 0x001e240000001000 */
[----:B0-----:R-:W-:-:S06]  /*1900*/  IADD3 R8, PT, PT, R13, 0x1ffffffe, RZ ;  /* 0x1ffffffe0d087810 */ /* 0x001fcc0007ffe0ff */
[----:B------:R-:W0:Y:S02]  /*1910*/  F2I.U64.TRUNC R8, R8 ;  /* 0x0000000800087311 */ /* 0x000e24000020d800 */
[----:B0-----:R-:W-:-:S04]  /*1920*/  IMAD.WIDE.U32 R10, R8, R7, RZ ;  /* 0x00000007080a7225 */ /* 0x001fc800078e00ff */
[----:B------:R-:W-:Y:S01]  /*1930*/  IMAD R11, R9, R7, R11 ;  /* 0x00000007090b7224 */ /* 0x000fe200078e020b */
[----:B------:R-:W-:-:S04]  /*1940*/  IADD3 R15, P0, PT, RZ, -R10, RZ ;  /* 0x8000000aff0f7210 */ /* 0x000fc80007f1e0ff */
[----:B------:R-:W-:Y:S01]  /*1950*/  IADD3.X R23, PT, PT, RZ, ~R11, RZ, P0, !PT ;  /* 0x8000000bff177210 */ /* 0x000fe200007fe4ff */
[----:B------:R-:W-:Y:S01]  /*1960*/  IMAD.HI.U32 R10, R8, R15, RZ ;  /* 0x0000000f080a7227 */ /* 0x000fe200078e00ff */
[----:B------:R-:W-:-:S03]  /*1970*/  MOV R11, R8 ;  /* 0x00000008000b7202 */ /* 0x000fc60000000f00 */
[-C--:B------:R-:W-:Y:S02]  /*1980*/  IMAD R21, R9, R23.reuse, RZ ;  /* 0x0000001709157224 */ /* 0x080fe400078e02ff */
[----:B------:R-:W-:-:S04]  /*1990*/  IMAD.WIDE.U32 R10, P0, R8, R23, R10 ;  /* 0x00000017080a7225 */ /* 0x000fc8000780000a */
[----:B------:R-:W-:-:S04]  /*19a0*/  IMAD.HI.U32 R23, R9, R23, RZ ;  /* 0x0000001709177227 */ /* 0x000fc800078e00ff */
[----:B------:R-:W-:-:S05]  /*19b0*/  IMAD.HI.U32 R10, P1, R9, R15, R10 ;  /* 0x0000000f090a7227 */ /* 0x000fca000782000a */
[----:B------:R-:W-:Y:S02]  /*19c0*/  IADD3 R11, P2, PT, R21, R10, RZ ;  /* 0x0000000a150b7210 */ /* 0x000fe40007f5e0ff */
[----:B------:R-:W-:-:S03]  /*19d0*/  IADD3.X R10, PT, PT, R23, R9, RZ, P0, !PT ;  /* 0x00000009170a7210 */ /* 0x000fc600007fe4ff */
[----:B------:R-:W-:Y:S01]  /*19e0*/  IMAD.WIDE.U32 R8, R11, R7, RZ ;  /* 0x000000070b087225 */ /* 0x000fe200078e00ff */
[----:B------:R-:W-:Y:S02]  /*19f0*/  IADD3.X R13, PT, PT, RZ, RZ, R10, P2, P1 ;  /* 0x000000ffff0d7210 */ /* 0x000fe400017e240a */
[----:B------:R-:W-:-:S03]  /*1a00*/  IADD3 R15, P0, PT, RZ, -R8, RZ ;  /* 0x80000008ff0f7210 */ /* 0x000fc60007f1e0ff */
[----:B------:R-:W-:Y:S02]  /*1a10*/  IMAD R8, R13, R7, R9 ;  /* 0x000000070d087224 */ /* 0x000fe400078e0209 */
[----:B------:R-:W-:Y:S02]  /*1a20*/  HFMA2 R9, -RZ, RZ, 0, 0 ;  /* 0x00000000ff097431 */ /* 0x000fe400000001ff */
[----:B------:R-:W-:Y:S01]  /*1a30*/  IMAD.HI.U32 R10, R11, R15, RZ ;  /* 0x0000000f0b0a7227 */ /* 0x000fe200078e00ff */
[----:B------:R-:W-:-:S05]  /*1a40*/  IADD3.X R8, PT, PT, RZ, ~R8, RZ, P0, !PT ;  /* 0x80000008ff087210 */ /* 0x000fca00007fe4ff */
[----:B------:R-:W-:-:S04]  /*1a50*/  IMAD.WIDE.U32 R10, P0, R11, R8, R10 ;  /* 0x000000080b0a7225 */ /* 0x000fc8000780000a */
[C---:B------:R-:W-:Y:S02]  /*1a60*/  IMAD R18, R13.reuse, R8, RZ ;  /* 0x000000080d127224 */ /* 0x040fe400078e02ff */
[----:B------:R-:W-:Y:S01]  /*1a70*/  IMAD.HI.U32 R11, P1, R13, R15, R10 ;  /* 0x0000000f0d0b7227 */ /* 0x000fe2000782000a */
[----:B------:R-:W-:-:S03]  /*1a80*/  MOV R15, 0x0 ;  /* 0x00000000000f7802 */ /* 0x000fc60000000f00 */
[----:B------:R-:W-:Y:S01]  /*1a90*/  IMAD.HI.U32 R8, R13, R8, RZ ;  /* 0x000000080d087227 */ /* 0x000fe200078e00ff */
[----:B------:R-:W-:-:S04]  /*1aa0*/  IADD3 R11, P2, PT, R18, R11, RZ ;  /* 0x0000000b120b7210 */ /* 0x000fc80007f5e0ff */
[----:B------:R-:W-:Y:S01]  /*1ab0*/  IADD3.X R13, PT, PT, R8, R13, RZ, P0, !PT ;  /* 0x0000000d080d7210 */ /* 0x000fe200007fe4ff */
[----:B------:R-:W-:-:S03]  /*1ac0*/  IMAD.HI.U32 R8, R11, R16, RZ ;  /* 0x000000100b087227 */ /* 0x000fc600078e00ff */
[----:B------:R-:W-:Y:S01]  /*1ad0*/  IADD3.X R13, PT, PT, RZ, RZ, R13, P2, P1 ;  /* 0x000000ffff0d7210 */ /* 0x000fe200017e240d */
[----:B------:R-:W-:-:S04]  /*1ae0*/  IMAD.WIDE.U32 R8, R11, R5, R8 ;  /* 0x000000050b087225 */ /* 0x000fc800078e0008 */
[C---:B------:R-:W-:Y:S02]  /*1af0*/  IMAD R11, R13.reuse, R5, RZ ;  /* 0x000000050d0b7224 */ /* 0x040fe400078e02ff */
[----:B------:R-:W-:-:S04]  /*1b00*/  IMAD.HI.U32 R8, P0, R13, R16, R8 ;  /* 0x000000100d087227 */ /* 0x000fc80007800008 */
[----:B------:R-:W-:Y:S01]  /*1b10*/  IMAD.HI.U32 R13, R13, R5, RZ ;  /* 0x000000050d0d7227 */ /* 0x000fe200078e00ff */
[----:B------:R-:W-:-:S04]  /*1b20*/  IADD3 R10, P1, PT, R11, R8, RZ ;  /* 0x000000080b0a7210 */ /* 0x000fc80007f3e0ff */
[----:B------:R-:W-:-:S04]  /*1b30*/  IADD3.X R8, PT, PT, R13, RZ, RZ, P0, !PT ;  /* 0x000000ff0d087210 */ /* 0x000fc800007fe4ff */
[----:B------:R-:W-:Y:S01]  /*1b40*/  IADD3.X R11, PT, PT, RZ, R8, RZ, P1, !PT ;  /* 0x00000008ff0b7210 */ /* 0x000fe20000ffe4ff */
[----:B------:R-:W-:-:S04]  /*1b50*/  IMAD.WIDE.U32 R8, R10, R7, RZ ;  /* 0x000000070a087225 */ /* 0x000fc800078e00ff */
[----:B------:R-:W-:Y:S01]  /*1b60*/  IMAD R18, R11, R7, R9 ;  /* 0x000000070b127224 */ /* 0x000fe200078e0209 */
[----:B------:R-:W-:-:S04]  /*1b70*/  IADD3 R20, P0, PT, -R8, R16, RZ ;  /* 0x0000001008147210 */ /* 0x000fc80007f1e1ff */
[----:B------:R-:W-:Y:S02]  /*1b80*/  IADD3.X R18, PT, PT, ~R18, R5, RZ, P0, !PT ;  /* 0x0000000512127210 */ /* 0x000fe400007fe5ff */
[----:B------:R-:W-:Y:S02]  /*1b90*/  ISETP.GE.U32.AND P0, PT, R20, R7, PT ;  /* 0x000000071400720c */ /* 0x000fe40003f06070 */
[----:B------:R-:W-:Y:S02]  /*1ba0*/  IADD3 R16, P1, PT, -R7, R20, RZ ;  /* 0x0000001407107210 */ /* 0x000fe40007f3e1ff */
[----:B------:R-:W-:Y:S02]  /*1bb0*/  IADD3 R5, P2, PT, R10, 0x1, RZ ;  /* 0x000000010a057810 */ /* 0x000fe40007f5e0ff */
[C---:B------:R-:W-:Y:S02]  /*1bc0*/  ISETP.GE.U32.AND.EX P0, PT, R18.reuse, RZ, PT, P0 ;  /* 0x000000ff1200720c */ /* 0x040fe40003f06100 */
[----:B------:R-:W-:-:S02]  /*1bd0*/  IADD3.X R9, PT, PT, R18, -0x1, RZ, P1, !PT ;  /* 0xffffffff12097810 */ /* 0x000fc40000ffe4ff */
[-C--:B------:R-:W-:Y:S02]  /*1be0*/  IADD3.X R8, PT, PT, RZ, R11.reuse, RZ, P2, !PT ;  /* 0x0000000bff087210 */ /* 0x080fe400017fe4ff */
[----:B------:R-:W-:Y:S02]  /*1bf0*/  SEL R16, R16, R20, P0 ;  /* 0x0000001410107207 */ /* 0x000fe40000000000 */
[----:B------:R-:W-:Y:S02]  /*1c00*/  SEL R5, R5, R10, P0 ;  /* 0x0000000a05057207 */ /* 0x000fe40000000000 */
[----:B------:R-:W-:Y:S02]  /*1c10*/  SEL R9, R9, R18, P0 ;  /* 0x0000001209097207 */ /* 0x000fe40000000000 */
[----:B------:R-:W-:Y:S02]  /*1c20*/  SEL R10, R8, R11, P0 ;  /* 0x0000000b080a7207 */ /* 0x000fe40000000000 */
[----:B------:R-:W-:-:S02]  /*1c30*/  ISETP.GE.U32.AND P0, PT, R16, R7, PT ;  /* 0x000000071000720c */ /* 0x000fc40003f06070 */
[----:B------:R-:W-:Y:S02]  /*1c40*/  IADD3 R8, P2, PT, R5, 0x1, RZ ;  /* 0x0000000105087810 */ /* 0x000fe40007f5e0ff */
[----:B------:R-:W-:Y:S02]  /*1c50*/  ISETP.GE.U32.AND.EX P0, PT, R9, RZ, PT, P0 ;  /* 0x000000ff0900720c */ /* 0x000fe40003f06100 */
[----:B------:R-:W-:Y:S02]  /*1c60*/  ISETP.NE.U32.AND P1, PT, R7, RZ, PT ;  /* 0x000000ff0700720c */ /* 0x000fe40003f25070 */
[----:B------:R-:W-:Y:S02]  /*1c70*/  IADD3.X R9, PT, PT, RZ, R10, RZ, P2, !PT ;  /* 0x0000000aff097210 */ /* 0x000fe400017fe4ff */
[----:B------:R-:W-:Y:S02]  /*1c80*/  ISETP.NE.AND.EX P1, PT, RZ, RZ, PT, P1 ;  /* 0x000000ffff00720c */ /* 0x000fe40003f25310 */
[----:B------:R-:W-:-:S02]  /*1c90*/  SEL R8, R8, R5, P0 ;  /* 0x0000000508087207 */ /* 0x000fc40000000000 */
[----:B------:R-:W-:Y:S02]  /*1ca0*/  SEL R9, R9, R10, P0 ;  /* 0x0000000a09097207 */ /* 0x000fe40000000000 */
[----:B------:R-:W-:Y:S02]  /*1cb0*/  SEL R8, R8, 0xffffffff, P1 ;  /* 0xffffffff08087807 */ /* 0x000fe40000800000 */
[----:B------:R-:W-:Y:S01]  /*1cc0*/  SEL R9, R9, 0xffffffff, P1 ;  /* 0xffffffff09097807 */ /* 0x000fe20000800000 */
[----:B------:R-:W-:Y:S06]  /*1cd0*/  RET.REL.NODEC R14 `(_Z14_get_q1densityPK6float2PS_mm) ;  /* 0xffffffe00ec87950 */ /* 0x000fec0003c3ffff */
.L_x_35:
        /* <DEDUP_REMOVED lines=10> */
.L_x_112:


//--------------------- .text._Z12_q2gate_diagP6float2mmm --------------------------
	.section	.text._Z12_q2gate_diagP6float2mmm,"ax",@progbits
	.align	128
        .global         _Z12_q2gate_diagP6float2mmm
        .type           _Z12_q2gate_diagP6float2mmm,@function
        .size           _Z12_q2gate_diagP6float2mmm,(.L_x_113 - _Z12_q2gate_diagP6float2mmm)
        .other          _Z12_q2gate_diagP6float2mmm,@"STO_CUDA_ENTRY STV_DEFAULT"
_Z12_q2gate_diagP6float2mmm:
.text._Z12_q2gate_diagP6float2mmm:
[----:B------:R-:W-:Y:S01]  /*0000*/  LDC R1, c[0x0][0x37c] ;  /* 0x0000df00ff017b82 */ /* 0x000fe20000000800 */
[----:B------:R-:W0:Y:S01]  /*0010*/  S2R R7, SR_TID.X ;  /* 0x0000000000077919 */ /* 0x000e220000002100 */
[----:B------:R-:W1:Y:S06]  /*0020*/  LDCU UR5, c[0x0][0x398] ;  /* 0x00007300ff0577ac */ /* 0x000e6c0008000800 */
[----:B------:R-:W0:Y:S01]  /*0030*/  S2UR UR4, SR_CTAID.X ;  /* 0x00000000000479c3 */ /* 0x000e220000002500 */
[----:B------:R-:W-:-:S07]  /*0040*/  IMAD.MOV.U32 R0, RZ, RZ, 0x1 ;  /* 0x00000001ff007424 */ /* 0x000fce00078e00ff */
[----:B------:R-:W0:Y:S01]  /*0050*/  LDC R4, c[0x0][0x360] ;  /* 0x0000d800ff047b82 */ /* 0x000e220000000800 */
[----:B-1----:R-:W-:-:S04]  /*0060*/  SHF.L.U32 R0, R0, UR5, RZ ;  /* 0x0000000500007c19 */ /* 0x002fc800080006ff */
[----:B------:R-:W-:-:S04]  /*0070*/  SHF.R.S32.HI R3, RZ, 0x1f, R0 ;  /* 0x0000001fff037819 */ /* 0x000fc80000011400 */
[--C-:B------:R-:W-:Y:S02]  /*0080*/  SHF.R.U64 R0, R0, 0x2, R3.reuse ;  /* 0x0000000200007819 */ /* 0x100fe40000001203 */
[----:B------:R-:W-:Y:S01]  /*0090*/  SHF.R.U32.HI R2, RZ, 0x2, R3 ;  /* 0x00000002ff027819 */ /* 0x000fe20000011603 */
[----:B0-----:R-:W-:-:S05]  /*00a0*/  IMAD R7, R4, UR4, R7 ;  /* 0x0000000404077c24 */ /* 0x001fca000f8e0207 */
[----:B------:R-:W-:-:S04]  /*00b0*/  ISETP.GT.U32.AND P0, PT, R0, R7, PT ;  /* 0x000000070000720c */ /* 0x000fc80003f04070 */
[----:B------:R-:W-:-:S13]  /*00c0*/  ISETP.GT.U32.AND.EX P0, PT, R2, RZ, PT, P0 ;  /* 0x000000ff0200720c */ /* 0x000fda0003f04100 */
[----:B------:R-:W-:Y:S05]  /*00d0*/  @!P0 EXIT ;  /* 0x000000000000894d */ /* 0x000fea0003800000 */
[----:B------:R-:W0:Y:S01]  /*00e0*/  LDCU UR4, c[0x0][0x370] ;  /* 0x00006e00ff0477ac */ /* 0x000e220008000800 */
[----:B------:R-:W-:Y:S01]  /*00f0*/  IMAD.MOV.U32 R9, RZ, RZ, RZ ;  /* 0x000000ffff097224 */ /* 0x000fe200078e00ff */
[----:B------:R-:W-:Y:S01]  /*0100*/  BSSY.RECONVERGENT B0, `(.L_x_36) ;  /* 0x0000028000007945 */ /* 0x000fe20003800200 */
[----:B0-----:R-:W-:-:S05]  /*0110*/  IMAD R4, R4, UR4, RZ ;  /* 0x0000000404047c24 */ /* 0x001fca000f8e02ff */
[----:B------:R-:W-:-:S04]  /*0120*/  IADD3 R11, P0, PT, R4, R7, RZ ;  /* 0x00000007040b7210 */ /* 0x000fc80007f1e0ff */
[----:B------:R-:W-:Y:S01]  /*0130*/  ISETP.GT.U32.AND P1, PT, R0, R11, PT ;  /* 0x0000000b0000720c */ /* 0x000fe20003f24070 */
[----:B------:R-:W-:Y:S01]  /*0140*/  IMAD.X R13, RZ, RZ, R9, P0 ;  /* 0x000000ffff0d7224 */ /* 0x000fe200000e0609 */
[----:B------:R-:W-:-:S04]  /*0150*/  ISETP.GE.U32.AND P0, PT, R11, R0, PT ;  /* 0x000000000b00720c */ /* 0x000fc80003f06070 */
[----:B------:R-:W-:Y:S02]  /*0160*/  ISETP.GT.U32.AND.EX P1, PT, R2, R13, PT, P1 ;  /* 0x0000000d0200720c */ /* 0x000fe40003f24110 */
[----:B------:R-:W-:Y:S02]  /*0170*/  ISETP.GE.U32.AND.EX P0, PT, R13, R2, PT, P0 ;  /* 0x000000020d00720c */ /* 0x000fe40003f06100 */
[----:B------:R-:W-:Y:S02]  /*0180*/  SEL R5, R0, R11, P1 ;  /* 0x0000000b00057207 */ /* 0x000fe40000800000 */
[----:B------:R-:W-:Y:S02]  /*0190*/  SEL R6, RZ, 0x1, P0 ;  /* 0x00000001ff067807 */ /* 0x000fe40000000000 */
[----:B------:R-:W-:Y:S02]  /*01a0*/  SEL R8, R2, R13, P1 ;  /* 0x0000000d02087207 */ /* 0x000fe40000800000 */
[----:B------:R-:W-:-:S04]  /*01b0*/  IADD3 R5, P0, P1, R5, -R11, -R6 ;  /* 0x8000000b05057210 */ /* 0x000fc8000791e806 */
[----:B------:R-:W-:-:S04]  /*01c0*/  IADD3.X R3, PT, PT, R8, -0x1, ~R13, P0, P1 ;  /* 0xffffffff08037810 */ /* 0x000fc800007e2c0d */
[----:B------:R-:W-:-:S13]  /*01d0*/  ISETP.NE.U32.AND P0, PT, R3, RZ, PT ;  /* 0x000000ff0300720c */ /* 0x000fda0003f05070 */
[----:B------:R-:W-:Y:S05]  /*01e0*/  @P0 BRA `(.L_x_37) ;  /* 0x0000000000540947 */ /* 0x000fea0003800000 */
[----:B------:R-:W0:Y:S01]  /*01f0*/  I2F.U32.RP R3, R4 ;  /* 0x0000000400037306 */ /* 0x000e220000209000 */
[----:B------:R-:W-:Y:S01]  /*0200*/  IMAD.MOV R17, RZ, RZ, -R4 ;  /* 0x000000ffff117224 */ /* 0x000fe200078e0a04 */
[----:B------:R-:W-:-:S06]  /*0210*/  ISETP.NE.U32.AND P2, PT, R4, RZ, PT ;  /* 0x000000ff0400720c */ /* 0x000fcc0003f45070 */
[----:B0-----:R-:W0:Y:S02]  /*0220*/  MUFU.RCP R3, R3 ;  /* 0x0000000300037308 */ /* 0x001e240000001000 */
[----:B0-----:R-:W-:-:S06]  /*0230*/  IADD3 R14, PT, PT, R3, 0xffffffe, RZ ;  /* 0x0ffffffe030e7810 */ /* 0x001fcc0007ffe0ff */
[----:B------:R0:W1:Y:S02]  /*0240*/  F2I.FTZ.U32.TRUNC.NTZ R15, R14 ;  /* 0x0000000e000f7305 */ /* 0x000064000021f000 */
[----:B0-----:R-:W-:Y:S02]  /*0250*/  IMAD.MOV.U32 R14, RZ, RZ, RZ ;  /* 0x000000ffff0e7224 */ /* 0x001fe400078e00ff */
[----:B-1----:R-:W-:-:S04]  /*0260*/  IMAD R17, R17, R15, RZ ;  /* 0x0000000f11117224 */ /* 0x002fc800078e02ff */
[----:B------:R-:W-:-:S04]  /*0270*/  IMAD.HI.U32 R8, R15, R17, R14 ;  /* 0x000000110f087227 */ /* 0x000fc800078e000e */
[----:B------:R-:W-:Y:S02]  /*0280*/  HFMA2 R15, -RZ, RZ, 0, 0 ;  /* 0x00000000ff0f7431 */ /* 0x000fe400000001ff */
[----:B------:R-:W-:-:S04]  /*0290*/  IMAD.HI.U32 R8, R8, R5, RZ ;  /* 0x0000000508087227 */ /* 0x000fc800078e00ff */
[----:B------:R-:W-:-:S04]  /*02a0*/  IMAD.MOV R10, RZ, RZ, -R8 ;  /* 0x000000ffff0a7224 */ /* 0x000fc800078e0a08 */
[----:B------:R-:W-:-:S05]  /*02b0*/  IMAD R5, R4, R10, R5 ;  /* 0x0000000a04057224 */ /* 0x000fca00078e0205 */
[----:B------:R-:W-:-:S13]  /*02c0*/  ISETP.GE.U32.AND P0, PT, R5, R4, PT ;  /* 0x000000040500720c */ /* 0x000fda0003f06070 */
[----:B------:R-:W-:Y:S01]  /*02d0*/  @P0 IADD3 R5, PT, PT, -R4, R5, RZ ;  /* 0x0000000504050210 */ /* 0x000fe20007ffe1ff */
[----:B------:R-:W-:-:S03]  /*02e0*/  @P0 VIADD R8, R8, 0x1 ;  /* 0x0000000108080836 */ /* 0x000fc60000000000 */
[----:B------:R-:W-:-:S13]  /*02f0*/  ISETP.GE.U32.AND P1, PT, R5, R4, PT ;  /* 0x000000040500720c */ /* 0x000fda0003f26070 */
[----:B------:R-:W-:Y:S01]  /*0300*/  @P1 VIADD R8, R8, 0x1 ;  /* 0x0000000108081836 */ /* 0x000fe20000000000 */
[----:B------:R-:W-:-:S05]  /*0310*/  @!P2 LOP3.LUT R8, RZ, R4, RZ, 0x33, !PT ;  /* 0x00000004ff08a212 */ /* 0x000fca00078e33ff */
[----:B------:R-:W-:Y:S01]  /*0320*/  IMAD.MOV.U32 R14, RZ, RZ, R8 ;  /* 0x000000ffff0e7224 */ /* 0x000fe200078e0008 */
[----:B------:R-:W-:Y:S06]  /*0330*/  BRA `(.L_x_38) ;  /* 0x0000000000107947 */ /* 0x000fec0003800000 */
.L_x_37:
[----:B------:R-:W-:-:S07]  /*0340*/  MOV R8, 0x360 ;  /* 0x0000036000087802 */ /* 0x000fce0000000f00 */
[----:B------:R-:W-:Y:S05]  /*0350*/  CALL.REL.NOINC `($__internal_1_$__cuda_sm20_div_u64) ;  /* 0x0000000800e87944 */ /* 0x000fea0003c00000 */
[----:B------:R-:W-:Y:S02]  /*0360*/  IMAD.MOV.U32 R14, RZ, RZ, R3 ;  /* 0x000000ffff0e7224 */ /* 0x000fe400078e0003 */
[----:B------:R-:W-:-:S07]  /*0370*/  IMAD.MOV.U32 R15, RZ, RZ, R10 ;  /* 0x000000ffff0f7224 */ /* 0x000fce00078e000a */
.L_x_38:
[----:B------:R-:W-:Y:S05]  /*0380*/  BSYNC.RECONVERGENT B0 ;  /* 0x0000000000007941 */ /* 0x000fea0003800200 */
.L_x_36:
[----:B------:R-:W0:Y:S01]  /*0390*/  LDCU UR12, c[0x0][0x388] ;  /* 0x00007100ff0c77ac */ /* 0x000e220008000800 */
[----:B------:R-:W-:Y:S01]  /*03a0*/  IADD3 R6, P0, PT, R14, R6, RZ ;  /* 0x000000060e067210 */ /* 0x000fe20007f1e0ff */
[----:B------:R-:W-:Y:S01]  /*03b0*/  BSSY.RECONVERGENT B0, `(.L_x_39) ;  /* 0x000004f000007945 */ /* 0x000fe20003800200 */
[----:B------:R-:W1:Y:S02]  /*03c0*/  LDCU UR13, c[0x0][0x390] ;  /* 0x00007200ff0d77ac */ /* 0x000e640008000800 */
[C---:B------:R-:W-:Y:S01]  /*03d0*/  LOP3.LUT R3, R6.reuse, 0x1, RZ, 0xc0, !PT ;  /* 0x0000000106037812 */ /* 0x040fe200078ec0ff */
[----:B------:R-:W-:Y:S01]  /*03e0*/  IMAD.X R14, RZ, RZ, R15, P0 ;  /* 0x000000ffff0e7224 */ /* 0x000fe200000e060f */
[----:B------:R-:W-:Y:S01]  /*03f0*/  ISETP.NE.U32.AND P0, PT, R6, RZ, PT ;  /* 0x000000ff0600720c */ /* 0x000fe20003f05070 */
[----:B------:R-:W-:Y:S01]  /*0400*/  UMOV UR5, 0xffffffff ;  /* 0xffffffff00057882 */ /* 0x000fe20000000000 */
[----:B------:R-:W-:Y:S01]  /*0410*/  ISETP.NE.U32.AND P1, PT, R3, 0x1, PT ;  /* 0x000000010300780c */ /* 0x000fe20003f25070 */
[----:B------:R-:W-:Y:S01]  /*0420*/  HFMA2 R3, -RZ, RZ, 0, 5.9604644775390625e-08 ;  /* 0x00000001ff037431 */ /* 0x000fe200000001ff */
[----:B------:R-:W2:Y:S01]  /*0430*/  LDCU.64 UR8, c[0x0][0x358] ;  /* 0x00006b00ff0877ac */ /* 0x000ea20008000a00 */
[----:B------:R-:W-:-:S02]  /*0440*/  ISETP.NE.AND.EX P0, PT, R14, RZ, PT, P0 ;  /* 0x000000ff0e00720c */ /* 0x000fc40003f05300 */
[----:B------:R-:W-:Y:S01]  /*0450*/  ISETP.NE.U32.AND.EX P1, PT, RZ, RZ, PT, P1 ;  /* 0x000000ffff00720c */ /* 0x000fe20003f25110 */
[----:B------:R-:W3:Y:S01]  /*0460*/  LDCU.64 UR16, c[0x0][0x380] ;  /* 0x00007000ff1077ac */ /* 0x000ee20008000a00 */
[----:B0-----:R-:W-:Y:S02]  /*0470*/  USHF.L.U32 UR6, UR5, UR12, URZ ;  /* 0x0000000c05067299 */ /* 0x001fe400080006ff */
[C---:B------:R-:W-:Y:S01]  /*0480*/  SHF.L.U32 R5, R3.reuse, UR12, RZ ;  /* 0x0000000c03057c19 */ /* 0x040fe200080006ff */
[----:B------:R-:W-:Y:S01]  /*0490*/  USHF.L.U64.HI UR7, UR5, UR12, 0xffffffff ;  /* 0xffffffff05077499 */ /* 0x000fe2000801020c */
[----:B-1----:R-:W-:Y:S01]  /*04a0*/  SHF.L.U32 R3, R3, UR13, RZ ;  /* 0x0000000d03037c19 */ /* 0x002fe200080006ff */
[----:B------:R-:W-:Y:S02]  /*04b0*/  USHF.L.U32 UR4, UR5, UR13, URZ ;  /* 0x0000000d05047299 */ /* 0x000fe400080006ff */
[----:B------:R-:W-:Y:S02]  /*04c0*/  USHF.L.U64.HI UR5, UR5, UR13, 0xffffffff ;  /* 0xffffffff05057499 */ /* 0x000fe4000801020d */
[----:B------:R-:W-:-:S02]  /*04d0*/  UISETP.GT.U32.AND UP1, UPT, UR4, UR6, UPT ;  /* 0x000000060400728c */ /* 0x000fc4000bf24070 */
[----:B------:R-:W-:Y:S02]  /*04e0*/  UISETP.LT.U32.AND UP0, UPT, UR4, UR6, UPT ;  /* 0x000000060400728c */ /* 0x000fe4000bf01070 */
[----:B------:R-:W-:Y:S02]  /*04f0*/  UISETP.GT.U32.AND.EX UP1, UPT, UR5, UR7, UPT, UP1 ;  /* 0x000000070500728c */ /* 0x000fe4000bf24110 */
[----:B------:R-:W-:Y:S02]  /*0500*/  UISETP.LT.U32.AND.EX UP0, UPT, UR5, UR7, UPT, UP0 ;  /* 0x000000070500728c */ /* 0x000fe4000bf01100 */
[----:B------:R-:W-:Y:S02]  /*0510*/  USEL UR10, UR4, UR6, UP1 ;  /* 0x00000006040a7287 */ /* 0x000fe40008800000 */
[----:B------:R-:W-:Y:S01]  /*0520*/  USEL UR11, UR5, UR7, UP1 ;  /* 0x00000007050b7287 */ /* 0x000fe20008800000 */
[----:B------:R-:W0:Y:S01]  /*0530*/  LDCU.128 UR20, c[0x3][0xa0] ;  /* 0x00c01400ff1477ac */ /* 0x000e220008000c00 */
[----:B------:R-:W1:Y:S01]  /*0540*/  LDCU.128 UR24, c[0x3][0xb0] ;  /* 0x00c01600ff1877ac */ /* 0x000e620008000c00 */
[----:B------:R-:W-:-:S02]  /*0550*/  USEL UR4, UR4, UR6, UP0 ;  /* 0x0000000604047287 */ /* 0x000fc40008000000 */
[----:B------:R-:W-:Y:S01]  /*0560*/  USEL UR5, UR5, UR7, UP0 ;  /* 0x0000000705057287 */ /* 0x000fe20008000000 */
[----:B--23--:R-:W-:Y:S11]  /*0570*/  @!P1 BRA `(.L_x_40) ;  /* 0x0000000000c89947 */ /* 0x00cff60003800000 */
[----:B------:R-:W-:Y:S01]  /*0580*/  LOP3.LUT R6, R7, UR10, RZ, 0xc0, !PT ;  /* 0x0000000a07067c12 */ /* 0x000fe2000f8ec0ff */
[----:B------:R-:W2:Y:S01]  /*0590*/  LDCU.64 UR6, c[0x0][0x380] ;  /* 0x00007000ff0677ac */ /* 0x000ea20008000a00 */
[----:B------:R-:W-:-:S03]  /*05a0*/  LOP3.LUT R15, R9, UR11, RZ, 0xc0, !PT ;  /* 0x0000000b090f7c12 */ /* 0x000fc6000f8ec0ff */
[C---:B------:R-:W-:Y:S01]  /*05b0*/  IMAD.SHL.U32 R10, R6.reuse, 0x2, RZ ;  /* 0x00000002060a7824 */ /* 0x040fe200078e00ff */
[----:B------:R-:W-:Y:S01]  /*05c0*/  SHF.L.U64.HI R6, R6, 0x1, R15 ;  /* 0x0000000106067819 */ /* 0x000fe2000001020f */
[----:B------:R-:W3:Y:S03]  /*05d0*/  LDCU.128 UR12, c[0x3][0xa0] ;  /* 0x00c01400ff0c77ac */ /* 0x000ee60008000c00 */
[----:B------:R-:W-:Y:S02]  /*05e0*/  LOP3.LUT R10, R10, UR10, R7, 0xf2, !PT ;  /* 0x0000000a0a0a7c12 */ /* 0x000fe4000f8ef207 */
[----:B------:R-:W-:Y:S02]  /*05f0*/  LOP3.LUT R7, R6, UR11, R9, 0xf2, !PT ;  /* 0x0000000b06077c12 */ /* 0x000fe4000f8ef209 */
[C---:B------:R-:W-:Y:S02]  /*0600*/  LOP3.LUT R8, R10.reuse, UR4, RZ, 0x30, !PT ;  /* 0x000000040a087c12 */ /* 0x040fe4000f8e30ff */
[----:B------:R-:W-:-:S02]  /*0610*/  LOP3.LUT R10, R10, UR4, RZ, 0xc0, !PT ;  /* 0x000000040a0a7c12 */ /* 0x000fc4000f8ec0ff */
[C---:B------:R-:W-:Y:S01]  /*0620*/  LOP3.LUT R15, R7.reuse, UR5, RZ, 0xc0, !PT ;  /* 0x00000005070f7c12 */ /* 0x040fe2000f8ec0ff */
[----:B------:R-:W-:Y:S01]  /*0630*/  IMAD.SHL.U32 R9, R8, 0x8, RZ ;  /* 0x0000000808097824 */ /* 0x000fe200078e00ff */
[----:B------:R-:W-:Y:S01]  /*0640*/  LOP3.LUT R7, R7, UR5, RZ, 0x30, !PT ;  /* 0x0000000507077c12 */ /* 0x000fe2000f8e30ff */
[----:B------:R-:W-:-:S03]  /*0650*/  IMAD.SHL.U32 R6, R10, 0x10, RZ ;  /* 0x000000100a067824 */ /* 0x000fc600078e00ff */
[----:B------:R-:W-:Y:S02]  /*0660*/  SHF.L.U64.HI R8, R8, 0x3, R7 ;  /* 0x0000000308087819 */ /* 0x000fe40000010207 */
[----:B------:R-:W-:Y:S02]  /*0670*/  SHF.L.U64.HI R7, R10, 0x4, R15 ;  /* 0x000000040a077819 */ /* 0x000fe4000001020f */
[----:B------:R-:W-:Y:S02]  /*0680*/  LOP3.LUT R6, R6, R9, RZ, 0xfc, !PT ;  /* 0x0000000906067212 */ /* 0x000fe400078efcff */
[----:B------:R-:W-:Y:S02]  /*0690*/  LOP3.LUT R7, R7, R8, RZ, 0xfc, !PT ;  /* 0x0000000807077212 */ /* 0x000fe400078efcff */
[----:B--2---:R-:W-:-:S04]  /*06a0*/  IADD3 R6, P1, PT, R6, UR6, RZ ;  /* 0x0000000606067c10 */ /* 0x004fc8000ff3e0ff */
[----:B------:R-:W-:-:S05]  /*06b0*/  IADD3.X R7, PT, PT, R7, UR7, RZ, P1, !PT ;  /* 0x0000000707077c10 */ /* 0x000fca0008ffe4ff */
[----:B------:R-:W3:Y:S02]  /*06c0*/  LDG.E.64 R8, desc[UR8][R6.64] ;  /* 0x0000000806087981 */ /* 0x000ee4000c1e1b00 */
[C---:B---3--:R-:W-:Y:S01]  /*06d0*/  FMUL R15, R9.reuse, UR13 ;  /* 0x0000000d090f7c20 */ /* 0x048fe20008400000 */
[----:B------:R-:W-:-:S03]  /*06e0*/  FMUL R17, R9, UR12 ;  /* 0x0000000c09117c20 */ /* 0x000fc60008400000 */
[C---:B------:R-:W-:Y:S01]  /*06f0*/  FFMA R16, R8.reuse, UR12, -R15 ;  /* 0x0000000c08107c23 */ /* 0x040fe2000800080f */
[----:B------:R-:W-:Y:S01]  /*0700*/  FFMA R17, R8, UR13, R17 ;  /* 0x0000000d08117c23 */ /* 0x000fe20008000011 */
[----:B------:R-:W-:-:S04]  /*0710*/  IMAD.WIDE R8, R3, 0x8, R6 ;  /* 0x0000000803087825 */ /* 0x000fc800078e0206 */
[----:B------:R2:W-:Y:S04]  /*0720*/  STG.E.64 desc[UR8][R6.64], R16 ;  /* 0x0000001006007986 */ /* 0x0005e8000c101b08 */
[----:B------:R-:W3:Y:S02]  /*0730*/  LDG.E.64 R14, desc[UR8][R8.64] ;  /* 0x00000008080e7981 */ /* 0x000ee4000c1e1b00 */
[C---:B---3--:R-:W-:Y:S01]  /*0740*/  FMUL R19, R15.reuse, UR15 ;  /* 0x0000000f0f137c20 */ /* 0x048fe20008400000 */
[----:B------:R-:W-:-:S03]  /*0750*/  FMUL R15, R15, UR14 ;  /* 0x0000000e0f0f7c20 */ /* 0x000fc60008400000 */
[C---:B------:R-:W-:Y:S01]  /*0760*/  FFMA R18, R14.reuse, UR14, -R19 ;  /* 0x0000000e0e127c23 */ /* 0x040fe20008000813 */
[----:B------:R-:W-:Y:S01]  /*0770*/  FFMA R19, R14, UR15, R15 ;  /* 0x0000000f0e137c23 */ /* 0x000fe2000800000f */
[----:B------:R-:W-:Y:S01]  /*0780*/  IMAD.WIDE R14, R5, 0x8, R6 ;  /* 0x00000008050e7825 */ /* 0x000fe200078e0206 */
[----:B------:R-:W3:Y:S03]  /*0790*/  LDCU.128 UR12, c[0x3][0xb0] ;  /* 0x00c01600ff0c77ac */ /* 0x000ee60008000c00 */
[----:B------:R4:W-:Y:S04]  /*07a0*/  STG.E.64 desc[UR8][R8.64], R18 ;  /* 0x0000001208007986 */ /* 0x0009e8000c101b08 */
[----:B------:R-:W3:Y:S01]  /*07b0*/  LDG.E.64 R20, desc[UR8][R14.64] ;  /* 0x000000080e147981 */ /* 0x000ee2000c1e1b00 */
[----:B--2---:R-:W-:-:S04]  /*07c0*/  IMAD.WIDE R16, R3, 0x8, R14 ;  /* 0x0000000803107825 */ /* 0x004fc800078e020e */
[C---:B---3--:R-:W-:Y:S01]  /*07d0*/  FMUL R23, R21.reuse, UR13 ;  /* 0x0000000d15177c20 */ /* 0x048fe20008400000 */
[----:B------:R-:W-:-:S03]  /*07e0*/  FMUL R21, R21, UR12 ;  /* 0x0000000c15157c20 */ /* 0x000fc60008400000 */
[C---:B------:R-:W-:Y:S01]  /*07f0*/  FFMA R22, R20.reuse, UR12, -R23 ;  /* 0x0000000c14167c23 */ /* 0x040fe20008000817 */
[----:B------:R-:W-:-:S05]  /*0800*/  FFMA R23, R20, UR13, R21 ;  /* 0x0000000d14177c23 */ /* 0x000fca0008000015 */
[----:B------:R2:W-:Y:S04]  /*0810*/  STG.E.64 desc[UR8][R14.64], R22 ;  /* 0x000000160e007986 */ /* 0x0005e8000c101b08 */
[----:B------:R-:W3:Y:S01]  /*0820*/  LDG.E.64 R6, desc[UR8][R16.64] ;  /* 0x0000000810067981 */ /* 0x000ee2000c1e1b00 */
[----:B----4-:R-:W-:Y:S02]  /*0830*/  IMAD.MOV.U32 R9, RZ, RZ, R13 ;  /* 0x000000ffff097224 */ /* 0x010fe400078e000d */
[C---:B---3--:R-:W-:Y:S01]  /*0840*/  FMUL R21, R7.reuse, UR15 ;  /* 0x0000000f07157c20 */ /* 0x048fe20008400000 */
[----:B------:R-:W-:Y:S01]  /*0850*/  FMUL R19, R7, UR14 ;  /* 0x0000000e07137c20 */ /* 0x000fe20008400000 */
[----:B------:R-:W-:Y:S02]  /*0860*/  MOV R7, R11 ;  /* 0x0000000b00077202 */ /* 0x000fe40000000f00 */
[C---:B------:R-:W-:Y:S01]  /*0870*/  FFMA R18, R6.reuse, UR14, -R21 ;  /* 0x0000000e06127c23 */ /* 0x040fe20008000815 */
[----:B------:R-:W-:-:S05]  /*0880*/  FFMA R19, R6, UR15, R19 ;  /* 0x0000000f06137c23 */ /* 0x000fca0008000013 */
[----:B------:R2:W-:Y:S02]  /*0890*/  STG.E.64 desc[UR8][R16.64], R18 ;  /* 0x0000001210007986 */ /* 0x0005e4000c101b08 */
.L_x_40:
[----:B01----:R-:W-:Y:S05]  /*08a0*/  BSYNC.RECONVERGENT B0 ;  /* 0x0000000000007941 */ /* 0x003fea0003800200 */
.L_x_39:
[----:B------:R-:W-:Y:S05]  /*08b0*/  @!P0 EXIT ;  /* 0x000000000000894d */ /* 0x000fea0003800000 */
[----:B------:R-:W-:Y:S01]  /*08c0*/  BSSY.RECONVERGENT B0, `(.L_x_41) ;  /* 0x0000062000007945 */ /* 0x000fe20003800200 */
.L_x_42:
[----:B------:R-:W-:Y:S02]  /*08d0*/  LOP3.LUT R6, R7, UR10, RZ, 0xc0, !PT ;  /* 0x0000000a07067c12 */ /* 0x000fe4000f8ec0ff */
[----:B------:R-:W-:-:S03]  /*08e0*/  LOP3.LUT R11, R9, UR11, RZ, 0xc0, !PT ;  /* 0x0000000b090b7c12 */ /* 0x000fc6000f8ec0ff */
[C---:B------:R-:W-:Y:S01]  /*08f0*/  IMAD.SHL.U32 R8, R6.reuse, 0x2, RZ ;  /* 0x0000000206087824 */ /* 0x040fe200078e00ff */
[----:B------:R-:W-:-:S04]  /*0900*/  SHF.L.U64.HI R6, R6, 0x1, R11 ;  /* 0x0000000106067819 */ /* 0x000fc8000001020b */
[----:B------:R-:W-:Y:S02]  /*0910*/  LOP3.LUT R8, R8, UR10, R7, 0xf2, !PT ;  /* 0x0000000a08087c12 */ /* 0x000fe4000f8ef207 */
[----:B------:R-:W-:Y:S02]  /*0920*/  LOP3.LUT R6, R6, UR11, R9, 0xf2, !PT ;  /* 0x0000000b06067c12 */ /* 0x000fe4000f8ef209 */
[C---:B------:R-:W-:Y:S02]  /*0930*/  LOP3.LUT R13, R8.reuse, UR4, RZ, 0x30, !PT ;  /* 0x00000004080d7c12 */ /* 0x040fe4000f8e30ff */
[----:B------:R-:W-:Y:S02]  /*0940*/  LOP3.LUT R8, R8, UR4, RZ, 0xc0, !PT ;  /* 0x0000000408087c12 */ /* 0x000fe4000f8ec0ff */
[C---:B--2---:R-:W-:Y:S02]  /*0950*/  LOP3.LUT R15, R6.reuse, UR5, RZ, 0xc0, !PT ;  /* 0x00000005060f7c12 */ /* 0x044fe4000f8ec0ff */
[----:B------:R-:W-:Y:S01]  /*0960*/  LOP3.LUT R6, R6, UR5, RZ, 0x30, !PT ;  /* 0x0000000506067c12 */ /* 0x000fe2000f8e30ff */
[----:B------:R-:W-:Y:S01]  /*0970*/  IMAD.SHL.U32 R10, R8, 0x10, RZ ;  /* 0x00000010080a7824 */ /* 0x000fe200078e00ff */
[----:B------:R-:W-:-:S02]  /*0980*/  SHF.L.U32 R11, R13, 0x3, RZ ;  /* 0x000000030d0b7819 */ /* 0x000fc400000006ff */
[----:B------:R-:W-:Y:S02]  /*0990*/  SHF.L.U64.HI R13, R13, 0x3, R6 ;  /* 0x000000030d0d7819 */ /* 0x000fe40000010206 */
[----:B------:R-:W-:Y:S02]  /*09a0*/  SHF.L.U64.HI R6, R8, 0x4, R15 ;  /* 0x0000000408067819 */ /* 0x000fe4000001020f */
[----:B------:R-:W-:Y:S02]  /*09b0*/  LOP3.LUT R10, R10, R11, RZ, 0xfc, !PT ;  /* 0x0000000b0a0a7212 */ /* 0x000fe400078efcff */
[----:B------:R-:W-:Y:S02]  /*09c0*/  LOP3.LUT R6, R6, R13, RZ, 0xfc, !PT ;  /* 0x0000000d06067212 */ /* 0x000fe400078efcff */
[----:B------:R-:W-:-:S04]  /*09d0*/  IADD3 R10, P0, PT, R10, UR16, RZ ;  /* 0x000000100a0a7c10 */ /* 0x000fc8000ff1e0ff */
[----:B------:R-:W-:-:S05]  /*09e0*/  IADD3.X R11, PT, PT, R6, UR17, RZ, P0, !PT ;  /* 0x00000011060b7c10 */ /* 0x000fca00087fe4ff */
[----:B------:R-:W2:Y:S02]  /*09f0*/  LDG.E.64 R12, desc[UR8][R10.64] ;  /* 0x000000080a0c7981 */ /* 0x000ea4000c1e1b00 */
[C---:B--2---:R-:W-:Y:S01]  /*0a00*/  FMUL R15, R13.reuse, UR21 ;  /* 0x000000150d0f7c20 */ /* 0x044fe20008400000 */
[----:B------:R-:W-:-:S03]  /*0a10*/  FMUL R17, R13, UR20 ;  /* 0x000000140d117c20 */ /* 0x000fc60008400000 */
[C---:B------:R-:W-:Y:S01]  /*0a20*/  FFMA R16, R12.reuse, UR20, -R15 ;  /* 0x000000140c107c23 */ /* 0x040fe2000800080f */
[----:B------:R-:W-:Y:S01]  /*0a30*/  FFMA R17, R12, UR21, R17 ;  /* 0x000000150c117c23 */ /* 0x000fe20008000011 */
[----:B------:R-:W-:-:S04]  /*0a40*/  IMAD.WIDE R12, R3, 0x8, R10 ;  /* 0x00000008030c7825 */ /* 0x000fc800078e020a */
[----:B------:R0:W-:Y:S04]  /*0a50*/  STG.E.64 desc[UR8][R10.64], R16 ;  /* 0x000000100a007986 */ /* 0x0001e8000c101b08 */
[----:B------:R-:W2:Y:S02]  /*0a60*/  LDG.E.64 R14, desc[UR8][R12.64] ;  /* 0x000000080c0e7981 */ /* 0x000ea4000c1e1b00 */
[C---:B--2---:R-:W-:Y:S01]  /*0a70*/  FMUL R19, R15.reuse, UR23 ;  /* 0x000000170f137c20 */ /* 0x044fe20008400000 */
[----:B------:R-:W-:-:S03]  /*0a80*/  FMUL R21, R15, UR22 ;  /* 0x000000160f157c20 */ /* 0x000fc60008400000 */
[C---:B------:R-:W-:Y:S01]  /*0a90*/  FFMA R20, R14.reuse, UR22, -R19 ;  /* 0x000000160e147c23 */ /* 0x040fe20008000813 */
[----:B------:R-:W-:Y:S01]  /*0aa0*/  FFMA R21, R14, UR23, R21 ;  /* 0x000000170e157c23 */ /* 0x000fe20008000015 */
[----:B------:R-:W-:-:S04]  /*0ab0*/  IMAD.WIDE R14, R5, 0x8, R10 ;  /* 0x00000008050e7825 */ /* 0x000fc800078e020a */
[----:B------:R1:W-:Y:S04]  /*0ac0*/  STG.E.64 desc[UR8][R12.64], R20 ;  /* 0x000000140c007986 */ /* 0x0003e8000c101b08 */
[----:B------:R-:W2:Y:S01]  /*0ad0*/  LDG.E.64 R18, desc[UR8][R14.64] ;  /* 0x000000080e127981 */ /* 0x000ea2000c1e1b00 */
[----:B0-----:R-:W-:-:S04]  /*0ae0*/  IMAD.WIDE R10, R3, 0x8, R14 ;  /* 0x00000008030a7825 */ /* 0x001fc800078e020e */
[C---:B--2---:R-:W-:Y:S01]  /*0af0*/  FMUL R23, R19.reuse, UR25 ;  /* 0x0000001913177c20 */ /* 0x044fe20008400000 */
[----:B------:R-:W-:-:S03]  /*0b00*/  FMUL R19, R19, UR24 ;  /* 0x0000001813137c20 */ /* 0x000fc60008400000 */
[C---:B------:R-:W-:Y:S01]  /*0b10*/  FFMA R22, R18.reuse, UR24, -R23 ;  /* 0x0000001812167c23 */ /* 0x040fe20008000817 */
[----:B------:R-:W-:-:S05]  /*0b20*/  FFMA R23, R18, UR25, R19 ;  /* 0x0000001912177c23 */ /* 0x000fca0008000013 */
[----:B------:R0:W-:Y:S04]  /*0b30*/  STG.E.64 desc[UR8][R14.64], R22 ;  /* 0x000000160e007986 */ /* 0x0001e8000c101b08 */
[----:B------:R-:W2:Y:S01]  /*0b40*/  LDG.E.64 R16, desc[UR8][R10.64] ;  /* 0x000000080a107981 */ /* 0x000ea2000c1e1b00 */
[----:B------:R-:W-:-:S04]  /*0b50*/  IADD3 R19, P0, PT, R4, R7, RZ ;  /* 0x0000000704137210 */ /* 0x000fc80007f1e0ff */
[----:B------:R-:W-:Y:S01]  /*0b60*/  LOP3.LUT R6, R19, UR10, RZ, 0xc0, !PT ;  /* 0x0000000a13067c12 */ /* 0x000fe2000f8ec0ff */
[----:B------:R-:W-:-:S03]  /*0b70*/  IMAD.X R9, RZ, RZ, R9, P0 ;  /* 0x000000ffff097224 */ /* 0x000fc600000e0609 */
[----:B-1----:R-:W-:Y:S02]  /*0b80*/  SHF.L.U32 R12, R6, 0x1, RZ ;  /* 0x00000001060c7819 */ /* 0x002fe400000006ff */
[----:B------:R-:W-:Y:S02]  /*0b90*/  LOP3.LUT R7, R9, UR11, RZ, 0xc0, !PT ;  /* 0x0000000b09077c12 */ /* 0x000fe4000f8ec0ff */
[----:B------:R-:W-:Y:S02]  /*0ba0*/  LOP3.LUT R12, R12, UR10, R19, 0xf2, !PT ;  /* 0x0000000a0c0c7c12 */ /* 0x000fe4000f8ef213 */
[----:B------:R-:W-:Y:S02]  /*0bb0*/  SHF.L.U64.HI R6, R6, 0x1, R7 ;  /* 0x0000000106067819 */ /* 0x000fe40000010207 */
[----:B------:R-:W-:Y:S02]  /*0bc0*/  LOP3.LUT R8, R12, UR4, RZ, 0x30, !PT ;  /* 0x000000040c087c12 */ /* 0x000fe4000f8e30ff */
[----:B------:R-:W-:-:S02]  /*0bd0*/  LOP3.LUT R7, R6, UR11, R9, 0xf2, !PT ;  /* 0x0000000b06077c12 */ /* 0x000fc4000f8ef209 */
[----:B------:R-:W-:Y:S01]  /*0be0*/  LOP3.LUT R12, R12, UR4, RZ, 0xc0, !PT ;  /* 0x000000040c0c7c12 */ /* 0x000fe2000f8ec0ff */
[----:B------:R-:W-:Y:S01]  /*0bf0*/  IMAD.SHL.U32 R13, R8, 0x8, RZ ;  /* 0x00000008080d7824 */ /* 0x000fe200078e00ff */
[C---:B0-----:R-:W-:Y:S02]  /*0c00*/  LOP3.LUT R15, R7.reuse, UR5, RZ, 0xc0, !PT ;  /* 0x00000005070f7c12 */ /* 0x041fe4000f8ec0ff */
[----:B------:R-:W-:Y:S01]  /*0c10*/  LOP3.LUT R7, R7, UR5, RZ, 0x30, !PT ;  /* 0x0000000507077c12 */ /* 0x000fe2000f8e30ff */
[----:B------:R-:W-:-:S03]  /*0c20*/  IMAD.SHL.U32 R6, R12, 0x10, RZ ;  /* 0x000000100c067824 */ /* 0x000fc600078e00ff */
[----:B------:R-:W-:Y:S02]  /*0c30*/  SHF.L.U64.HI R8, R8, 0x3, R7 ;  /* 0x0000000308087819 */ /* 0x000fe40000010207 */
[----:B------:R-:W-:Y:S02]  /*0c40*/  SHF.L.U64.HI R7, R12, 0x4, R15 ;  /* 0x000000040c077819 */ /* 0x000fe4000001020f */
[----:B------:R-:W-:Y:S02]  /*0c50*/  LOP3.LUT R6, R6, R13, RZ, 0xfc, !PT ;  /* 0x0000000d06067212 */ /* 0x000fe400078efcff */
[----:B------:R-:W-:Y:S02]  /*0c60*/  LOP3.LUT R7, R7, R8, RZ, 0xfc, !PT ;  /* 0x0000000807077212 */ /* 0x000fe400078efcff */
[----:B------:R-:W-:-:S04]  /*0c70*/  IADD3 R6, P0, PT, R6, UR16, RZ ;  /* 0x0000001006067c10 */ /* 0x000fc8000ff1e0ff */
[----:B------:R-:W-:Y:S01]  /*0c80*/  IADD3.X R7, PT, PT, R7, UR17, RZ, P0, !PT ;  /* 0x0000001107077c10 */ /* 0x000fe200087fe4ff */
[C---:B--2---:R-:W-:Y:S01]  /*0c90*/  FMUL R13, R17.reuse, UR27 ;  /* 0x0000001b110d7c20 */ /* 0x044fe20008400000 */
[----:B------:R-:W-:-:S03]  /*0ca0*/  FMUL R15, R17, UR26 ;  /* 0x0000001a110f7c20 */ /* 0x000fc60008400000 */
[C---:B------:R-:W-:Y:S01]  /*0cb0*/  FFMA R14, R16.reuse, UR26, -R13 ;  /* 0x0000001a100e7c23 */ /* 0x040fe2000800080d */
[----:B------:R-:W-:-:S05]  /*0cc0*/  FFMA R15, R16, UR27, R15 ;  /* 0x0000001b100f7c23 */ /* 0x000fca000800000f */
        /* <DEDUP_REMOVED lines=18> */
[C---:B-1----:R-:W-:Y:S01]  /*0df0*/  FFMA R16, R14.reuse, UR24, -R21 ;  /* 0x000000180e107c23 */ /* 0x042fe20008000815 */
[----:B------:R-:W-:Y:S01]  /*0e00*/  FFMA R17, R14, UR25, R15 ;  /* 0x000000190e117c23 */ /* 0x000fe2000800000f */
[----:B------:R-:W-:-:S04]  /*0e10*/  IMAD.WIDE R14, R3, 0x8, R10 ;  /* 0x00000008030e7825 */ /* 0x000fc800078e020a */
[----:B------:R1:W-:Y:S04]  /*0e20*/  STG.E.64 desc[UR8][R10.64], R16 ;  /* 0x000000100a007986 */ /* 0x0003e8000c101b08 */
[----:B------:R-:W2:Y:S02]  /*0e30*/  LDG.E.64 R6, desc[UR8][R14.64] ;  /* 0x000000080e067981 */ /* 0x000ea4000c1e1b00 */
[C---:B--2---:R-:W-:Y:S01]  /*0e40*/  FMUL R21, R7.reuse, UR27 ;  /* 0x0000001b07157c20 */ /* 0x044fe20008400000 */
[----:B------:R-:W-:-:S03]  /*0e50*/  FMUL R7, R7, UR26 ;  /* 0x0000001a07077c20 */ /* 0x000fc60008400000 */
[C---:B0-----:R-:W-:Y:S01]  /*0e60*/  FFMA R12, R6.reuse, UR26, -R21 ;  /* 0x0000001a060c7c23 */ /* 0x041fe20008000815 */
[----:B------:R-:W-:Y:S01]  /*0e70*/  FFMA R13, R6, UR27, R7 ;  /* 0x0000001b060d7c23 */ /* 0x000fe20008000007 */
[----:B------:R-:W-:-:S04]  /*0e80*/  IADD3 R7, P0, PT, R4, R19, RZ ;  /* 0x0000001304077210 */ /* 0x000fc80007f1e0ff */
[----:B------:R1:W-:Y:S01]  /*0e90*/  STG.E.64 desc[UR8][R14.64], R12 ;  /* 0x0000000c0e007986 */ /* 0x0003e2000c101b08 */
[----:B------:R-:W-:Y:S02]  /*0ea0*/  IADD3.X R9, PT, PT, RZ, R9, RZ, P0, !PT ;  /* 0x00000009ff097210 */ /* 0x000fe400007fe4ff */
[----:B------:R-:W-:-:S04]  /*0eb0*/  ISETP.GE.U32.AND P0, PT, R7, R0, PT ;  /* 0x000000000700720c */ /* 0x000fc80003f06070 */
[----:B------:R-:W-:-:S13]  /*0ec0*/  ISETP.GE.U32.AND.EX P0, PT, R9, R2, PT, P0 ;  /* 0x000000020900720c */ /* 0x000fda0003f06100 */
[----:B-1----:R-:W-:Y:S05]  /*0ed0*/  @!P0 BRA `(.L_x_42) ;  /* 0xfffffff8007c8947 */ /* 0x002fea000383ffff */
[----:B------:R-:W-:Y:S05]  /*0ee0*/  BSYNC.RECONVERGENT B0 ;  /* 0x0000000000007941 */ /* 0x000fea0003800200 */
.L_x_41:
[----:B------:R-:W-:Y:S05]  /*0ef0*/  EXIT ;  /* 0x000000000000794d */ /* 0x000fea0003800000 */
        .weak           $__internal_1_$__cuda_sm20_div_u64
        .type           $__internal_1_$__cuda_sm20_div_u64,@function
        .size           $__internal_1_$__cuda_sm20_div_u64,(.L_x_113 - $__internal_1_$__cuda_sm20_div_u64)
$__internal_1_$__cuda_sm20_div_u64:
[----:B------:R-:W-:Y:S02]  /*0f00*/  IMAD.MOV.U32 R18, RZ, RZ, R4 ;  /* 0x000000ffff127224 */ /* 0x000fe400078e0004 */
[----:B------:R-:W-:-:S04]  /*0f10*/  IMAD.MOV.U32 R19, RZ, RZ, RZ ;  /* 0x000000ffff137224 */ /* 0x000fc800078e00ff */
[----:B------:R-:W0:Y:S08]  /*0f20*/  I2F.U64.RP R10, R18 ;  /* 0x00000012000a7312 */ /* 0x000e300000309000 */
[----:B0-----:R-:W0:Y:S02]  /*0f30*/  MUFU.RCP R10, R10 ;  /* 0x0000000a000a7308 */ /* 0x001e240000001000 */
[----:B0-----:R-:W-:-:S06]  /*0f40*/  IADD3 R14, PT, PT, R10, 0x1ffffffe, RZ ;  /* 0x1ffffffe0a0e7810 */ /* 0x001fcc0007ffe0ff */
[----:B------:R-:W0:Y:S02]  /*0f50*/  F2I.U64.TRUNC R14, R14 ;  /* 0x0000000e000e7311 */ /* 0x000e24000020d800 */
[----:B0-----:R-:W-:-:S04]  /*0f60*/  IMAD.WIDE.U32 R16, R14, R4, RZ ;  /* 0x000000040e107225 */ /* 0x001fc800078e00ff */
[----:B------:R-:W-:Y:S01]  /*0f70*/  IMAD R17, R15, R4, R17 ;  /* 0x000000040f117224 */ /* 0x000fe200078e0211 */
[----:B------:R-:W-:-:S05]  /*0f80*/  IADD3 R21, P0, PT, RZ, -R16, RZ ;  /* 0x80000010ff157210 */ /* 0x000fca0007f1e0ff */
[----:B------:R-:W-:-:S04]  /*0f90*/  IMAD.HI.U32 R16, R14, R21, RZ ;  /* 0x000000150e107227 */ /* 0x000fc800078e00ff */
[----:B------:R-:W-:Y:S02]  /*0fa0*/  IMAD.X R23, RZ, RZ, ~R17, P0 ;  /* 0x000000ffff177224 */ /* 0x000fe400000e0e11 */
[----:B------:R-:W-:Y:S02]  /*0fb0*/  IMAD.MOV.U32 R17, RZ, RZ, R14 ;  /* 0x000000ffff117224 */ /* 0x000fe400078e000e */
[-C--:B------:R-:W-:Y:S02]  /*0fc0*/  IMAD R19, R15, R23.reuse, RZ ;  /* 0x000000170f137224 */ /* 0x080fe400078e02ff */
[----:B------:R-:W-:-:S04]  /*0fd0*/  IMAD.WIDE.U32 R16, P0, R14, R23, R16 ;  /* 0x000000170e107225 */ /* 0x000fc80007800010 */
[----:B------:R-:W-:-:S04]  /*0fe0*/  IMAD.HI.U32 R23, R15, R23, RZ ;  /* 0x000000170f177227 */ /* 0x000fc800078e00ff */
[----:B------:R-:W-:Y:S01]  /*0ff0*/  IMAD.HI.U32 R16, P1, R15, R21, R16 ;  /* 0x000000150f107227 */ /* 0x000fe20007820010 */
[----:B------:R-:W-:-:S04]  /*1000*/  IADD3.X R10, PT, PT, R23, R15, RZ, P0, !PT ;  /* 0x0000000f170a7210 */ /* 0x000fc800007fe4ff */
[----:B------:R-:W-:-:S04]  /*1010*/  IADD3 R17, P2, PT, R19, R16, RZ ;  /* 0x0000001013117210 */ /* 0x000fc80007f5e0ff */
[----:B------:R-:W-:Y:S01]  /*1020*/  IADD3.X R19, PT, PT, RZ, RZ, R10, P2, P1 ;  /* 0x000000ffff137210 */ /* 0x000fe200017e240a */
[----:B------:R-:W-:-:S03]  /*1030*/  IMAD.WIDE.U32 R14, R17, R4, RZ ;  /* 0x00000004110e7225 */ /* 0x000fc600078e00ff */
[----:B------:R-:W-:Y:S01]  /*1040*/  IADD3 R21, P0, PT, RZ, -R14, RZ ;  /* 0x8000000eff157210 */ /* 0x000fe20007f1e0ff */
[----:B------:R-:W-:-:S04]  /*1050*/  IMAD R14, R19, R4, R15 ;  /* 0x00000004130e7224 */ /* 0x000fc800078e020f */
[----:B------:R-:W-:-:S04]  /*1060*/  IMAD.HI.U32 R16, R17, R21, RZ ;  /* 0x0000001511107227 */ /* 0x000fc800078e00ff */
[----:B------:R-:W-:-:S04]  /*1070*/  IMAD.X R14, RZ, RZ, ~R14, P0 ;  /* 0x000000ffff0e7224 */ /* 0x000fc800000e0e0e */
[----:B------:R-:W-:-:S04]  /*1080*/  IMAD.WIDE.U32 R16, P0, R17, R14, R16 ;  /* 0x0000000e11107225 */ /* 0x000fc80007800010 */
[C---:B------:R-:W-:Y:S02]  /*1090*/  IMAD R15, R19.reuse, R14, RZ ;  /* 0x0000000e130f7224 */ /* 0x040fe400078e02ff */
[----:B------:R-:W-:-:S04]  /*10a0*/  IMAD.HI.U32 R10, P1, R19, R21, R16 ;  /* 0x00000015130a7227 */ /* 0x000fc80007820010 */
[----:B------:R-:W-:Y:S01]  /*10b0*/  IMAD.HI.U32 R14, R19, R14, RZ ;  /* 0x0000000e130e7227 */ /* 0x000fe200078e00ff */
[----:B------:R-:W-:Y:S02]  /*10c0*/  IADD3 R10, P2, PT, R15, R10, RZ ;  /* 0x0000000a0f0a7210 */ /* 0x000fe40007f5e0ff */
[----:B------:R-:W-:Y:S01]  /*10d0*/  MOV R15, RZ ;  /* 0x000000ff000f7202 */ /* 0x000fe20000000f00 */
[----:B------:R-:W-:Y:S02]  /*10e0*/  IMAD.X R19, R14, 0x1, R19, P0 ;  /* 0x000000010e137824 */ /* 0x000fe400000e0613 */
[----:B------:R-:W-:-:S03]  /*10f0*/  IMAD.HI.U32 R14, R10, R5, RZ ;  /* 0x000000050a0e7227 */ /* 0x000fc600078e00ff */
[----:B------:R-:W-:Y:S01]  /*1100*/  IADD3.X R12, PT, PT, RZ, RZ, R19, P2, P1 ;  /* 0x000000ffff0c7210 */ /* 0x000fe200017e2413 */
[----:B------:R-:W-:-:S04]  /*1110*/  IMAD.WIDE.U32 R14, R10, R3, R14 ;  /* 0x000000030a0e7225 */ /* 0x000fc800078e000e */
[C---:B------:R-:W-:Y:S02]  /*1120*/  IMAD R17, R12.reuse, R3, RZ ;  /* 0x000000030c117224 */ /* 0x040fe400078e02ff */
[----:B------:R-:W-:-:S04]  /*1130*/  IMAD.HI.U32 R14, P0, R12, R5, R14 ;  /* 0x000000050c0e7227 */ /* 0x000fc8000780000e */
[----:B------:R-:W-:Y:S01]  /*1140*/  IMAD.HI.U32 R10, R12, R3, RZ ;  /* 0x000000030c0a7227 */ /* 0x000fe200078e00ff */
[----:B------:R-:W-:-:S03]  /*1150*/  IADD3 R17, P1, PT, R17, R14, RZ ;  /* 0x0000000e11117210 */ /* 0x000fc60007f3e0ff */
[----:B------:R-:W-:Y:S01]  /*1160*/  IMAD.X R10, RZ, RZ, R10, P0 ;  /* 0x000000ffff0a7224 */ /* 0x000fe200000e060a */
[C---:B------:R-:W-:Y:S01]  /*1170*/  IADD3 R12, P2, PT, R17.reuse, 0x1, RZ ;  /* 0x00000001110c7810 */ /* 0x040fe20007f5e0ff */
[----:B------:R-:W-:-:S04]  /*1180*/  IMAD.WIDE.U32 R14, R17, R4, RZ ;  /* 0x00000004110e7225 */ /* 0x000fc800078e00ff */
[----:B------:R-:W-:-:S04]  /*1190*/  IMAD.X R19, RZ, RZ, R10, P1 ;  /* 0x000000ffff137224 */ /* 0x000fc800008e060a */
[----:B------:R-:W-:Y:S01]  /*11a0*/  IMAD R10, R19, R4, R15 ;  /* 0x00000004130a7224 */ /* 0x000fe200078e020f */
[----:B------:R-:W-:-:S04]  /*11b0*/  IADD3 R15, P0, PT, -R14, R5, RZ ;  /* 0x000000050e0f7210 */ /* 0x000fc80007f1e1ff */
[----:B------:R-:W-:Y:S01]  /*11c0*/  IADD3.X R14, PT, PT, ~R10, R3, RZ, P0, !PT ;  /* 0x000000030a0e7210 */ /* 0x000fe200007fe5ff */
[----:B------:R-:W-:Y:S01]  /*11d0*/  IMAD.X R10, RZ, RZ, R19, P2 ;  /* 0x000000ffff0a7224 */ /* 0x000fe200010e0613 */
[----:B------:R-:W-:Y:S02]  /*11e0*/  ISETP.GE.U32.AND P0, PT, R15, R4, PT ;  /* 0x000000040f00720c */ /* 0x000fe40003f06070 */
[-C--:B------:R-:W-:Y:S02]  /*11f0*/  IADD3 R3, P1, PT, -R4, R15.reuse, RZ ;  /* 0x0000000f04037210 */ /* 0x080fe40007f3e1ff */
[C---:B------:R-:W-:Y:S02]  /*1200*/  ISETP.GE.U32.AND.EX P0, PT, R14.reuse, RZ, PT, P0 ;  /* 0x000000ff0e00720c */ /* 0x040fe40003f06100 */
[----:B------:R-:W-:Y:S02]  /*1210*/  IADD3.X R5, PT, PT, R14, -0x1, RZ, P1, !PT ;  /* 0xffffffff0e057810 */ /* 0x000fe40000ffe4ff */
[----:B------:R-:W-:Y:S01]  /*1220*/  SEL R3, R3, R15, P0 ;  /* 0x0000000f03037207 */ /* 0x000fe20000000000 */
[----:B------:R-:W-:Y:S01]  /*1230*/  IMAD.MOV.U32 R15, RZ, RZ, 0x0 ;  /* 0x00000000ff0f7424 */ /* 0x000fe200078e00ff */
[----:B------:R-:W-:-:S02]  /*1240*/  SEL R12, R12, R17, P0 ;  /* 0x000000110c0c7207 */ /* 0x000fc40000000000 */
[----:B------:R-:W-:Y:S02]  /*1250*/  SEL R5, R5, R14, P0 ;  /* 0x0000000e05057207 */ /* 0x000fe40000000000 */
[----:B------:R-:W-:Y:S02]  /*1260*/  SEL R19, R10, R19, P0 ;  /* 0x000000130a137207 */ /* 0x000fe40000000000 */
[----:B------:R-:W-:Y:S02]  /*1270*/  ISETP.GE.U32.AND P0, PT, R3, R4, PT ;  /* 0x000000040300720c */ /* 0x000fe40003f06070 */
[----:B------:R-:W-:Y:S02]  /*1280*/  IADD3 R3, P2, PT, R12, 0x1, RZ ;  /* 0x000000010c037810 */ /* 0x000fe40007f5e0ff */
[----:B------:R-:W-:Y:S02]  /*1290*/  ISETP.NE.U32.AND P1, PT, R4, RZ, PT ;  /* 0x000000ff0400720c */ /* 0x000fe40003f25070 */
[----:B------:R-:W-:Y:S01]  /*12a0*/  ISETP.GE.U32.AND.EX P0, PT, R5, RZ, PT, P0 ;  /* 0x000000ff0500720c */ /* 0x000fe20003f06100 */
[----:B------:R-:W-:Y:S01]  /*12b0*/  IMAD.X R10, RZ, RZ, R19, P2 ;  /* 0x000000ffff0a7224 */ /* 0x000fe200010e0613 */
[----:B------:R-:W-:-:S02]  /*12c0*/  MOV R14, R8 ;  /* 0x00000008000e7202 */ /* 0x000fc40000000f00 */
[----:B------:R-:W-:Y:S02]  /*12d0*/  ISETP.NE.AND.EX P1, PT, RZ, RZ, PT, P1 ;  /* 0x000000ffff00720c */ /* 0x000fe40003f25310 */
[----:B------:R-:W-:Y:S02]  /*12e0*/  SEL R3, R3, R12, P0 ;  /* 0x0000000c03037207 */ /* 0x000fe40000000000 */
[----:B------:R-:W-:Y:S02]  /*12f0*/  SEL R10, R10, R19, P0 ;  /* 0x000000130a0a7207 */ /* 0x000fe40000000000 */
[----:B------:R-:W-:Y:S02]  /*1300*/  SEL R3, R3, 0xffffffff, P1 ;  /* 0xffffffff03037807 */ /* 0x000fe40000800000 */
[----:B------:R-:W-:Y:S01]  /*1310*/  SEL R10, R10, 0xffffffff, P1 ;  /* 0xffffffff0a0a7807 */ /* 0x000fe20000800000 */
[----:B------:R-:W-:Y:S06]  /*1320*/  RET.REL.NODEC R14 `(_Z12_q2gate_diagP6float2mmm) ;  /* 0xffffffec0e347950 */ /* 0x000fec0003c3ffff */
.L_x_43:
        /* <DEDUP_REMOVED lines=13> */
.L_x_113:


//--------------------- .text._Z7_q2gateP6float2mmm --------------------------
	.section	.text._Z7_q2gateP6float2mmm,"ax",@progbits
	.align	128
        .global         _Z7_q2gateP6float2mmm
        .type           _Z7_q2gateP6float2mmm,@function
        .size           _Z7_q2gateP6float2mmm,(.L_x_123 - _Z7_q2gateP6float2mmm)
        .other          _Z7_q2gateP6float2mmm,@"STO_CUDA_ENTRY STV_DEFAULT"
_Z7_q2gateP6float2mmm:
.text._Z7_q2gateP6float2mmm:
[----:B------:R-:W-:Y:S01]  /*0000*/  LDC R1, c[0x0][0x37c] ;  /* 0x0000df00ff017b82 */ /* 0x000fe20000000800 */
[----:B------:R-:W0:Y:S01]  /*0010*/  S2R R20, SR_TID.X ;  /* 0x0000000000147919 */ /* 0x000e220000002100 */
[----:B------:R-:W1:Y:S06]  /*0020*/  LDCU UR4, c[0x0][0x398] ;  /* 0x00007300ff0477ac */ /* 0x000e6c0008000800 */
[----:B------:R-:W0:Y:S01]  /*0030*/  S2UR UR7, SR_CTAID.X ;  /* 0x00000000000779c3 */ /* 0x000e220000002500 */
[----:B------:R-:W2:Y:S01]  /*0040*/  LDCU UR5, c[0x0][0x360] ;  /* 0x00006c00ff0577ac */ /* 0x000ea20008000800 */
[----:B------:R-:W-:-:S06]  /*0050*/  UMOV UR45, 0x1 ;  /* 0x00000001002d7882 */ /* 0x000fcc0000000000 */
[----:B------:R-:W0:Y:S01]  /*0060*/  LDC R3, c[0x0][0x360] ;  /* 0x0000d800ff037b82 */ /* 0x000e220000000800 */
[----:B-1----:R-:W-:-:S04]  /*0070*/  USHF.L.U32 UR4, UR45, UR4, URZ ;  /* 0x000000042d047299 */ /* 0x002fc800080006ff */
[----:B------:R-:W-:-:S04]  /*0080*/  USHF.R.S32.HI UR6, URZ, 0x1f, UR4 ;  /* 0x0000001fff067899 */ /* 0x000fc80008011404 */
[----:B------:R-:W-:Y:S02]  /*0090*/  USHF.R.U64 UR11, UR4, 0x2, UR6 ;  /* 0x00000002040b7899 */ /* 0x000fe40008001206 */
[----:B------:R-:W-:Y:S01]  /*00a0*/  USHF.R.U32.HI UR44, URZ, 0x2, UR6 ;  /* 0x00000002ff2c7899 */ /* 0x000fe20008011606 */
[----:B0-----:R-:W-:-:S05]  /*00b0*/  IMAD R20, R3, UR7, R20 ;  /* 0x0000000703147c24 */ /* 0x001fca000f8e0214 */
[----:B------:R-:W-:Y:S02]  /*00c0*/  MOV R0, UR44 ;  /* 0x0000002c00007c02 */ /* 0x000fe40008000f00 */
[----:B------:R-:W-:-:S04]  /*00d0*/  ISETP.LT.U32.AND P0, PT, R20, UR11, PT ;  /* 0x0000000b14007c0c */ /* 0x000fc8000bf01070 */
[----:B------:R-:W-:-:S13]  /*00e0*/  ISETP.GT.U32.AND.EX P0, PT, R0, RZ, PT, P0 ;  /* 0x000000ff0000720c */ /* 0x000fda0003f04100 */
[----:B--2---:R-:W-:Y:S05]  /*00f0*/  @!P0 EXIT ;  /* 0x000000000000894d */ /* 0x004fea0003800000 */
[----:B------:R-:W0:Y:S01]  /*0100*/  LDCU UR6, c[0x0][0x388] ;  /* 0x00007100ff0677ac */ /* 0x000e220008000800 */
[----:B------:R-:W-:Y:S01]  /*0110*/  HFMA2 R0, -RZ, RZ, 0, 0 ;  /* 0x00000000ff007431 */ /* 0x000fe200000001ff */
[----:B------:R-:W-:Y:S01]  /*0120*/  BSSY.RECONVERGENT B0, `(.L_x_44) ;  /* 0x00000a2000007945 */ /* 0x000fe20003800200 */
[----:B------:R-:W1:Y:S01]  /*0130*/  LDCU UR46, c[0x0][0x390] ;  /* 0x00007200ff2e77ac */ /* 0x000e620008000800 */
[----:B------:R-:W2:Y:S01]  /*0140*/  LDCU UR4, c[0x0][0x370] ;  /* 0x00006e00ff0477ac */ /* 0x000ea20008000800 */
[----:B------:R-:W-:Y:S01]  /*0150*/  UMOV UR7, 0xffffffff ;  /* 0xffffffff00077882 */ /* 0x000fe20000000000 */
[----:B------:R-:W3:Y:S01]  /*0160*/  LDCU.64 UR48, c[0x0][0x358] ;  /* 0x00006b00ff3077ac */ /* 0x000ee20008000a00 */
[----:B------:R-:W4:Y:S01]  /*0170*/  LDCU.64 UR50, c[0x0][0x380] ;  /* 0x00007000ff3277ac */ /* 0x000f220008000a00 */
[----:B0-----:R-:W-:Y:S02]  /*0180*/  USHF.L.U64.HI UR10, UR7, UR6, 0xffffffff ;  /* 0xffffffff070a7499 */ /* 0x001fe40008010206 */
[----:B------:R-:W-:-:S02]  /*0190*/  USHF.L.U32 UR9, UR7, UR6, URZ ;  /* 0x0000000607097299 */ /* 0x000fc400080006ff */
[----:B-1----:R-:W-:Y:S02]  /*01a0*/  USHF.L.U64.HI UR8, UR7, UR46, 0xffffffff ;  /* 0xffffffff07087499 */ /* 0x002fe4000801022e */
[----:B------:R-:W-:Y:S02]  /*01b0*/  USHF.L.U32 UR7, UR7, UR46, URZ ;  /* 0x0000002e07077299 */ /* 0x000fe400080006ff */
[----:B--2---:R-:W-:Y:S02]  /*01c0*/  UIMAD UR4, UR5, UR4, URZ ;  /* 0x00000004050472a4 */ /* 0x004fe4000f8e02ff */
[----:B------:R-:W-:Y:S02]  /*01d0*/  UISETP.GT.U32.AND UP1, UPT, UR7, UR9, UPT ;  /* 0x000000090700728c */ /* 0x000fe4000bf24070 */
[----:B------:R-:W-:Y:S02]  /*01e0*/  UISETP.LT.U32.AND UP0, UPT, UR7, UR9, UPT ;  /* 0x000000090700728c */ /* 0x000fe4000bf01070 */
[----:B------:R-:W-:-:S02]  /*01f0*/  UISETP.GT.U32.AND.EX UP1, UPT, UR8, UR10, UPT, UP1 ;  /* 0x0000000a0800728c */ /* 0x000fc4000bf24110 */
[----:B------:R-:W-:Y:S02]  /*0200*/  UISETP.LT.U32.AND.EX UP0, UPT, UR8, UR10, UPT, UP0 ;  /* 0x0000000a0800728c */ /* 0x000fe4000bf01100 */
[----:B------:R-:W-:Y:S02]  /*0210*/  USHF.L.U32 UR5, UR45, UR6, URZ ;  /* 0x000000062d057299 */ /* 0x000fe400080006ff */
[----:B------:R-:W-:Y:S02]  /*0220*/  USHF.L.U32 UR6, UR45, UR46, URZ ;  /* 0x0000002e2d067299 */ /* 0x000fe400080006ff */
[----:B------:R-:W-:Y:S02]  /*0230*/  USEL UR45, UR7, UR9, UP1 ;  /* 0x00000009072d7287 */ /* 0x000fe40008800000 */
[----:B------:R-:W-:Y:S01]  /*0240*/  USEL UR46, UR8, UR10, UP1 ;  /* 0x0000000a082e7287 */ /* 0x000fe20008800000 */
[----:B------:R-:W0:Y:S01]  /*0250*/  LDCU.128 UR12, c[0x3][0x20] ;  /* 0x00c00400ff0c77ac */ /* 0x000e220008000c00 */
[----:B------:R-:W1:Y:S01]  /*0260*/  LDCU.128 UR16, c[0x3][0x30] ;  /* 0x00c00600ff1077ac */ /* 0x000e620008000c00 */
[----:B------:R-:W2:Y:S01]  /*0270*/  LDCU.128 UR20, c[0x3][0x60] ;  /* 0x00c00c00ff1477ac */ /* 0x000ea20008000c00 */
[----:B------:R-:W0:Y:S01]  /*0280*/  LDCU.128 UR24, c[0x3][0x70] ;  /* 0x00c00e00ff1877ac */ /* 0x000e220008000c00 */
[----:B------:R-:W0:Y:S01]  /*0290*/  LDCU.128 UR28, c[0x3][0x40] ;  /* 0x00c00800ff1c77ac */ /* 0x000e220008000c00 */
[----:B------:R-:W0:Y:S01]  /*02a0*/  LDCU.128 UR32, c[0x3][0x50] ;  /* 0x00c00a00ff2077ac */ /* 0x000e220008000c00 */
[----:B------:R-:W0:Y:S01]  /*02b0*/  LDCU.128 UR36, c[0x3][0x80] ;  /* 0x00c01000ff2477ac */ /* 0x000e220008000c00 */
[----:B------:R-:W0:Y:S01]  /*02c0*/  LDCU.128 UR40, c[0x3][0x90] ;  /* 0x00c01200ff2877ac */ /* 0x000e220008000c00 */
[----:B------:R-:W-:-:S02]  /*02d0*/  USEL UR7, UR7, UR9, UP0 ;  /* 0x0000000907077287 */ /* 0x000fc40008000000 */
[----:B---34-:R-:W-:-:S12]  /*02e0*/  USEL UR8, UR8, UR10, UP0 ;  /* 0x0000000a08087287 */ /* 0x018fd80008000000 */
.L_x_45:
[----:B---3--:R-:W-:Y:S02]  /*02f0*/  LOP3.LUT R5, R20, UR45, RZ, 0xc0, !PT ;  /* 0x0000002d14057c12 */ /* 0x008fe4000f8ec0ff */
[----:B------:R-:W-:Y:S02]  /*0300*/  LOP3.LUT R2, R0, UR46, RZ, 0xc0, !PT ;  /* 0x0000002e00027c12 */ /* 0x000fe4000f8ec0ff */
[C---:B------:R-:W-:Y:S02]  /*0310*/  SHF.L.U32 R3, R5.reuse, 0x1, RZ ;  /* 0x0000000105037819 */ /* 0x040fe400000006ff */
[----:B------:R-:W-:Y:S02]  /*0320*/  SHF.L.U64.HI R5, R5, 0x1, R2 ;  /* 0x0000000105057819 */ /* 0x000fe40000010202 */
[----:B------:R-:W-:Y:S02]  /*0330*/  LOP3.LUT R6, R3, UR45, R20, 0xf2, !PT ;  /* 0x0000002d03067c12 */ /* 0x000fe4000f8ef214 */
[----:B------:R-:W-:-:S02]  /*0340*/  LOP3.LUT R3, R5, UR46, R0, 0xf2, !PT ;  /* 0x0000002e05037c12 */ /* 0x000fc4000f8ef200 */
[C---:B------:R-:W-:Y:S02]  /*0350*/  LOP3.LUT R4, R6.reuse, UR7, RZ, 0x30, !PT ;  /* 0x0000000706047c12 */ /* 0x040fe4000f8e30ff */
[----:B------:R-:W-:Y:S02]  /*0360*/  LOP3.LUT R6, R6, UR7, RZ, 0xc0, !PT ;  /* 0x0000000706067c12 */ /* 0x000fe4000f8ec0ff */
[C---:B------:R-:W-:Y:S02]  /*0370*/  LOP3.LUT R7, R3.reuse, UR8, RZ, 0xc0, !PT ;  /* 0x0000000803077c12 */ /* 0x040fe4000f8ec0ff */
[----:B------:R-:W-:Y:S02]  /*0380*/  LOP3.LUT R3, R3, UR8, RZ, 0x30, !PT ;  /* 0x0000000803037c12 */ /* 0x000fe4000f8e30ff */
[----:B------:R-:W-:Y:S02]  /*0390*/  SHF.L.U32 R5, R4, 0x3, RZ ;  /* 0x0000000304057819 */ /* 0x000fe400000006ff */
[----:B------:R-:W-:-:S02]  /*03a0*/  SHF.L.U32 R2, R6, 0x4, RZ ;  /* 0x0000000406027819 */ /* 0x000fc400000006ff */
[----:B------:R-:W-:Y:S02]  /*03b0*/  SHF.L.U64.HI R4, R4, 0x3, R3 ;  /* 0x0000000304047819 */ /* 0x000fe40000010203 */
[----:B------:R-:W-:Y:S02]  /*03c0*/  SHF.L.U64.HI R3, R6, 0x4, R7 ;  /* 0x0000000406037819 */ /* 0x000fe40000010207 */
[----:B------:R-:W-:Y:S02]  /*03d0*/  LOP3.LUT R2, R2, R5, RZ, 0xfc, !PT ;  /* 0x0000000502027212 */ /* 0x000fe400078efcff */
[----:B------:R-:W-:Y:S02]  /*03e0*/  LOP3.LUT R3, R3, R4, RZ, 0xfc, !PT ;  /* 0x0000000403037212 */ /* 0x000fe400078efcff */
[----:B------:R-:W-:Y:S02]  /*03f0*/  IADD3 R2, P0, PT, R2, UR50, RZ ;  /* 0x0000003202027c10 */ /* 0x000fe4000ff1e0ff */
[----:B------:R-:W-:-:S02]  /*0400*/  MOV R9, UR5 ;  /* 0x0000000500097c02 */ /* 0x000fc40008000f00 */
[----:B------:R-:W-:-:S03]  /*0410*/  IADD3.X R3, PT, PT, R3, UR51, RZ, P0, !PT ;  /* 0x0000003303037c10 */ /* 0x000fc600087fe4ff */
[----:B------:R-:W-:Y:S02]  /*0420*/  IMAD.WIDE R8, R9, 0x8, R2 ;  /* 0x0000000809087825 */ /* 0x000fe400078e0202 */
[----:B------:R-:W0:Y:S04]  /*0430*/  LDG.E.64 R16, desc[UR48][R2.64] ;  /* 0x0000003002107981 */ /* 0x000e28000c1e1b00 */
[----:B------:R-:W1:Y:S01]  /*0440*/  LDG.E.64 R12, desc[UR48][R8.64] ;  /* 0x00000030080c7981 */ /* 0x000e62000c1e1b00 */
[----:B------:R-:W-:-:S05]  /*0450*/  MOV R11, UR6 ;  /* 0x00000006000b7c02 */ /* 0x000fca0008000f00 */
[----:B------:R-:W-:-:S05]  /*0460*/  IMAD.WIDE R10, R11, 0x8, R2 ;  /* 0x000000080b0a7825 */ /* 0x000fca00078e0202 */
[----:B------:R-:W3:Y:S01]  /*0470*/  LDG.E.64 R14, desc[UR48][R10.64] ;  /* 0x000000300a0e7981 */ /* 0x000ee2000c1e1b00 */
[----:B------:R-:W-:-:S05]  /*0480*/  MOV R5, UR5 ;  /* 0x0000000500057c02 */ /* 0x000fca0008000f00 */
[----:B------:R-:W-:-:S05]  /*0490*/  IMAD.WIDE R4, R5, 0x8, R10 ;  /* 0x0000000805047825 */ /* 0x000fca00078e020a */
[----:B------:R-:W4:Y:S01]  /*04a0*/  LDG.E.64 R6, desc[UR48][R4.64] ;  /* 0x0000003004067981 */ /* 0x000f22000c1e1b00 */
[----:B------:R-:W-:-:S04]  /*04b0*/  IADD3 R20, P0, PT, R20, UR4, RZ ;  /* 0x0000000414147c10 */ /* 0x000fc8000ff1e0ff */
[----:B------:R-:W-:Y:S02]  /*04c0*/  IADD3.X R0, PT, PT, RZ, R0, RZ, P0, !PT ;  /* 0x00000000ff007210 */ /* 0x000fe400007fe4ff */
[----:B------:R-:W-:-:S04]  /*04d0*/  ISETP.GE.U32.AND P0, PT, R20, UR11, PT ;  /* 0x0000000b14007c0c */ /* 0x000fc8000bf06070 */
[----:B------:R-:W-:Y:S01]  /*04e0*/  ISETP.GE.U32.AND.EX P0, PT, R0, UR44, PT, P0 ;  /* 0x0000002c00007c0c */ /* 0x000fe2000bf06100 */
[C---:B0-----:R-:W-:Y:S01]  /*04f0*/  FMUL R19, R17.reuse, UR13 ;  /* 0x0000000d11137c20 */ /* 0x041fe20008400000 */
[----:B------:R-:W-:-:S03]  /*0500*/  FMUL R23, R17, UR29 ;  /* 0x0000001d11177c20 */ /* 0x000fc60008400000 */
[C---:B------:R-:W-:Y:S01]  /*0510*/  FFMA R19, R16.reuse, UR12, -R19 ;  /* 0x0000000c10137c23 */ /* 0x040fe20008000813 */
[C---:B-1----:R-:W-:Y:S01]  /*0520*/  FMUL R21, R13.reuse, UR17 ;  /* 0x000000110d157c20 */ /* 0x042fe20008400000 */
[----:B------:R-:W-:Y:S01]  /*0530*/  FMUL R25, R13, UR33 ;  /* 0x000000210d197c20 */ /* 0x000fe20008400000 */
[----:B------:R-:W-:Y:S01]  /*0540*/  FFMA R23, R16, UR28, -R23 ;  /* 0x0000001c10177c23 */ /* 0x000fe20008000817 */
[----:B------:R-:W-:Y:S01]  /*0550*/  FADD R18, RZ, R19 ;  /* 0x00000013ff127221 */ /* 0x000fe20000000000 */
[----:B------:R-:W-:Y:S01]  /*0560*/  FFMA R21, R12, UR16, -R21 ;  /* 0x000000100c157c23 */ /* 0x000fe20008000815 */
[C---:B------:R-:W-:Y:S01]  /*0570*/  FMUL R19, R17.reuse, UR12 ;  /* 0x0000000c11137c20 */ /* 0x040fe20008400000 */
[----:B------:R-:W-:Y:S01]  /*0580*/  FADD R24, RZ, R23 ;  /* 0x00000017ff187221 */ /* 0x000fe20000000000 */
[----:B------:R-:W-:Y:S01]  /*0590*/  FMUL R23, R17, UR28 ;  /* 0x0000001c11177c20 */ /* 0x000fe20008400000 */
[----:B------:R-:W-:Y:S01]  /*05a0*/  FADD R18, R18, R21 ;  /* 0x0000001512127221 */ /* 0x000fe20000000000 */
[----:B------:R-:W-:Y:S01]  /*05b0*/  FMUL R21, R13, UR16 ;  /* 0x000000100d157c20 */ /* 0x000fe20008400000 */
[----:B------:R-:W-:Y:S01]  /*05c0*/  FFMA R19, R16, UR13, R19 ;  /* 0x0000000d10137c23 */ /* 0x000fe20008000013 */
[----:B---3--:R-:W-:-:S02]  /*05d0*/  FMUL R29, R15, UR31 ;  /* 0x0000001f0f1d7c20 */ /* 0x008fc40008400000 */
[C---:B------:R-:W-:Y:S01]  /*05e0*/  FFMA R22, R12.reuse, UR17, R21 ;  /* 0x000000110c167c23 */ /* 0x040fe20008000015 */
[----:B------:R-:W-:Y:S01]  /*05f0*/  FFMA R21, R12, UR32, -R25 ;  /* 0x000000200c157c23 */ /* 0x000fe20008000819 */
[C---:B------:R-:W-:Y:S01]  /*0600*/  FMUL R25, R13.reuse, UR32 ;  /* 0x000000200d197c20 */ /* 0x040fe20008400000 */
[----:B------:R-:W-:Y:S01]  /*0610*/  FADD R19, RZ, R19 ;  /* 0x00000013ff137221 */ /* 0x000fe20000000000 */
[----:B------:R-:W-:Y:S01]  /*0620*/  FFMA R26, R14, UR30, -R29 ;  /* 0x0000001e0e1a7c23 */ /* 0x000fe2000800081d */
[----:B------:R-:W-:Y:S01]  /*0630*/  FADD R21, R24, R21 ;  /* 0x0000001518157221 */ /* 0x000fe20000000000 */
[----:B------:R-:W-:Y:S01]  /*0640*/  FFMA R27, R12, UR33, R25 ;  /* 0x000000210c1b7c23 */ /* 0x000fe20008000019 */
[----:B------:R-:W-:Y:S01]  /*0650*/  FMUL R25, R13, UR25 ;  /* 0x000000190d197c20 */ /* 0x000fe20008400000 */
[----:B------:R-:W-:Y:S01]  /*0660*/  FADD R19, R19, R22 ;  /* 0x0000001613137221 */ /* 0x000fe20000000000 */
[----:B------:R-:W-:Y:S01]  /*0670*/  FFMA R22, R16, UR29, R23 ;  /* 0x0000001d10167c23 */ /* 0x000fe20008000017 */
[----:B--2---:R-:W-:Y:S01]  /*0680*/  FMUL R23, R17, UR21 ;  /* 0x0000001511177c20 */ /* 0x004fe20008400000 */
[----:B------:R-:W-:Y:S01]  /*0690*/  FFMA R24, R12, UR24, -R25 ;  /* 0x000000180c187c23 */ /* 0x000fe20008000819 */
[----:B------:R-:W-:Y:S01]  /*06a0*/  FMUL R25, R15, UR15 ;  /* 0x0000000f0f197c20 */ /* 0x000fe20008400000 */
[----:B------:R-:W-:Y:S01]  /*06b0*/  FADD R22, RZ, R22 ;  /* 0x00000016ff167221 */ /* 0x000fe20000000000 */
[----:B------:R-:W-:Y:S01]  /*06c0*/  FFMA R23, R16, UR20, -R23 ;  /* 0x0000001410177c23 */ /* 0x000fe20008000817 */
[----:B------:R-:W-:Y:S01]  /*06d0*/  FADD R21, R21, R26 ;  /* 0x0000001a15157221 */ /* 0x000fe20000000000 */
[----:B------:R-:W-:Y:S01]  /*06e0*/  FFMA R25, R14, UR14, -R25 ;  /* 0x0000000e0e197c23 */ /* 0x000fe20008000819 */
[----:B------:R-:W-:Y:S01]  /*06f0*/  FADD R22, R22, R27 ;  /* 0x0000001b16167221 */ /* 0x000fe20000000000 */
[----:B------:R-:W-:Y:S01]  /*0700*/  FADD R23, RZ, R23 ;  /* 0x00000017ff177221 */ /* 0x000fe20000000000 */
[----:B------:R-:W-:Y:S01]  /*0710*/  FMUL R27, R15, UR14 ;  /* 0x0000000e0f1b7c20 */ /* 0x000fe20008400000 */
[----:B------:R-:W-:Y:S01]  /*0720*/  FADD R18, R18, R25 ;  /* 0x0000001912127221 */ /* 0x000fe20000000000 */
[----:B------:R-:W-:Y:S01]  /*0730*/  FMUL R25, R17, UR20 ;  /* 0x0000001411197c20 */ /* 0x000fe20008400000 */
[----:B------:R-:W-:Y:S01]  /*0740*/  FADD R23, R23, R24 ;  /* 0x0000001817177221 */ /* 0x000fe20000000000 */
[----:B------:R-:W-:Y:S01]  /*0750*/  FFMA R24, R14, UR15, R27 ;  /* 0x0000000f0e187c23 */ /* 0x000fe2000800001b */
[----:B------:R-:W-:Y:S01]  /*0760*/  FMUL R27, R13, UR24 ;  /* 0x000000180d1b7c20 */ /* 0x000fe20008400000 */
[----:B------:R-:W-:Y:S01]  /*0770*/  FFMA R25, R16, UR21, R25 ;  /* 0x0000001510197c23 */ /* 0x000fe20008000019 */
[----:B------:R-:W-:Y:S01]  /*0780*/  FMUL R29, R17, UR36 ;  /* 0x00000024111d7c20 */ /* 0x000fe20008400000 */
[----:B------:R-:W-:Y:S01]  /*0790*/  FADD R19, R19, R24 ;  /* 0x0000001813137221 */ /* 0x000fe20000000000 */
[----:B------:R-:W-:Y:S01]  /*07a0*/  FFMA R27, R12, UR25, R27 ;  /* 0x000000190c1b7c23 */ /* 0x000fe2000800001b */
[----:B------:R-:W-:Y:S01]  /*07b0*/  FADD R24, RZ, R25 ;  /* 0x00000019ff187221 */ /* 0x000fe20000000000 */
[----:B------:R-:W-:-:S03]  /*07c0*/  FMUL R25, R15, UR23 ;  /* 0x000000170f197c20 */ /* 0x000fc60008400000 */
[----:B------:R-:W-:Y:S01]  /*07d0*/  FADD R24, R24, R27 ;  /* 0x0000001b18187221 */ /* 0x000fe20000000000 */
[----:B------:R-:W-:Y:S01]  /*07e0*/  FMUL R27, R15, UR30 ;  /* 0x0000001e0f1b7c20 */ /* 0x000fe20008400000 */
[C---:B------:R-:W-:Y:S01]  /*07f0*/  FFMA R26, R14.reuse, UR22, -R25 ;  /* 0x000000160e1a7c23 */ /* 0x040fe20008000819 */
[----:B----4-:R-:W-:Y:S02]  /*0800*/  FMUL R25, R7, UR19 ;  /* 0x0000001307197c20 */ /* 0x010fe40008400000 */
[----:B------:R-:W-:Y:S01]  /*0810*/  FFMA R27, R14, UR31, R27 ;  /* 0x0000001f0e1b7c23 */ /* 0x000fe2000800001b */
[----:B------:R-:W-:Y:S01]  /*0820*/  FADD R23, R23, R26 ;  /* 0x0000001a17177221 */ /* 0x000fe20000000000 */
[----:B------:R-:W-:Y:S02]  /*0830*/  FFMA R25, R6, UR18, -R25 ;  /* 0x0000001206197c23 */ /* 0x000fe40008000819 */
[----:B------:R-:W-:Y:S01]  /*0840*/  FADD R22, R22, R27 ;  /* 0x0000001b16167221 */ /* 0x000fe20000000000 */
[----:B------:R-:W-:Y:S01]  /*0850*/  FMUL R27, R15, UR22 ;  /* 0x000000160f1b7c20 */ /* 0x000fe20008400000 */
[----:B------:R-:W-:Y:S01]  /*0860*/  FADD R18, R18, R25 ;  /* 0x0000001912127221 */ /* 0x000fe20000000000 */
[----:B------:R-:W-:-:S02]  /*0870*/  FMUL R25, R7, UR18 ;  /* 0x0000001207197c20 */ /* 0x000fc40008400000 */
[----:B------:R-:W-:Y:S02]  /*0880*/  FFMA R27, R14, UR23, R27 ;  /* 0x000000170e1b7c23 */ /* 0x000fe4000800001b */
[----:B------:R-:W-:Y:S01]  /*0890*/  FFMA R26, R6, UR19, R25 ;  /* 0x00000013061a7c23 */ /* 0x000fe20008000019 */
[----:B------:R-:W-:Y:S01]  /*08a0*/  FMUL R25, R7, UR35 ;  /* 0x0000002307197c20 */ /* 0x000fe20008400000 */
[----:B------:R-:W-:Y:S01]  /*08b0*/  FADD R24, R24, R27 ;  /* 0x0000001b18187221 */ /* 0x000fe20000000000 */
[----:B------:R-:W-:Y:S01]  /*08c0*/  FMUL R27, R17, UR37 ;  /* 0x00000025111b7c20 */ /* 0x000fe20008400000 */
[----:B------:R-:W-:Y:S01]  /*08d0*/  FADD R19, R19, R26 ;  /* 0x0000001a13137221 */ /* 0x000fe20000000000 */
[----:B------:R-:W-:Y:S02]  /*08e0*/  FFMA R26, R6, UR34, -R25 ;  /* 0x00000022061a7c23 */ /* 0x000fe40008000819 */
[C---:B------:R-:W-:Y:S01]  /*08f0*/  FFMA R17, R16.reuse, UR36, -R27 ;  /* 0x0000002410117c23 */ /* 0x040fe2000800081b */
[C---:B------:R-:W-:Y:S01]  /*0900*/  FMUL R27, R13.reuse, UR41 ;  /* 0x000000290d1b7c20 */ /* 0x040fe20008400000 */
[----:B------:R-:W-:Y:S01]  /*0910*/  FMUL R13, R13, UR40 ;  /* 0x000000280d0d7c20 */ /* 0x000fe20008400000 */
[----:B------:R-:W-:Y:S01]  /*0920*/  FFMA R16, R16, UR37, R29 ;  /* 0x0000002510107c23 */ /* 0x000fe2000800001d */
[----:B------:R3:W-:Y:S01]  /*0930*/  STG.E.64 desc[UR48][R2.64], R18 ;  /* 0x0000001202007986 */ /* 0x0007e2000c101b30 */
[C---:B------:R-:W-:Y:S01]  /*0940*/  FFMA R25, R12.reuse, UR40, -R27 ;  /* 0x000000280c197c23 */ /* 0x040fe2000800081b */
[----:B------:R-:W-:Y:S01]  /*0950*/  FFMA R13, R12, UR41, R13 ;  /* 0x000000290c0d7c23 */ /* 0x000fe2000800000d */
[----:B------:R-:W-:Y:S01]  /*0960*/  FADD R12, R21, R26 ;  /* 0x0000001a150c7221 */ /* 0x000fe20000000000 */
[C---:B------:R-:W-:Y:S01]  /*0970*/  FMUL R21, R7.reuse, UR34 ;  /* 0x0000002207157c20 */ /* 0x040fe20008400000 */
[----:B------:R-:W-:Y:S01]  /*0980*/  FADD R16, RZ, R16 ;  /* 0x00000010ff107221 */ /* 0x000fe20000000000 */
[----:B------:R-:W-:Y:S01]  /*0990*/  FADD R26, RZ, R17 ;  /* 0x00000011ff1a7221 */ /* 0x000fe20000000000 */
[----:B------:R-:W-:Y:S01]  /*09a0*/  FMUL R17, R7, UR27 ;  /* 0x0000001b07117c20 */ /* 0x000fe20008400000 */
[----:B------:R-:W-:Y:S01]  /*09b0*/  FFMA R21, R6, UR35, R21 ;  /* 0x0000002306157c23 */ /* 0x000fe20008000015 */
[----:B------:R-:W-:Y:S01]  /*09c0*/  FADD R16, R16, R13 ;  /* 0x0000000d10107221 */ /* 0x000fe20000000000 */
[----:B------:R-:W-:-:S02]  /*09d0*/  FADD R25, R26, R25 ;  /* 0x000000191a197221 */ /* 0x000fc40000000000 */
[----:B------:R-:W-:Y:S01]  /*09e0*/  FADD R13, R22, R21 ;  /* 0x00000015160d7221 */ /* 0x000fe20000000000 */
[C---:B------:R-:W-:Y:S01]  /*09f0*/  FMUL R21, R15.reuse, UR39 ;  /* 0x000000270f157c20 */ /* 0x040fe20008400000 */
[----:B------:R-:W-:Y:S01]  /*0a00*/  FMUL R15, R15, UR38 ;  /* 0x000000260f0f7c20 */ /* 0x000fe20008400000 */
[----:B------:R-:W-:Y:S02]  /*0a10*/  FFMA R22, R6, UR26, -R17 ;  /* 0x0000001a06167c23 */ /* 0x000fe40008000811 */
[C---:B------:R-:W-:Y:S01]  /*0a20*/  FFMA R26, R14.reuse, UR38, -R21 ;  /* 0x000000260e1a7c23 */ /* 0x040fe20008000815 */
[----:B------:R-:W-:Y:S01]  /*0a30*/  FFMA R17, R14, UR39, R15 ;  /* 0x000000270e117c23 */ /* 0x000fe2000800000f */
[C---:B------:R-:W-:Y:S01]  /*0a40*/  FMUL R15, R7.reuse, UR26 ;  /* 0x0000001a070f7c20 */ /* 0x040fe20008400000 */
[C---:B------:R-:W-:Y:S01]  /*0a50*/  FMUL R21, R7.reuse, UR43 ;  /* 0x0000002b07157c20 */ /* 0x040fe20008400000 */
[----:B------:R-:W-:Y:S01]  /*0a60*/  FMUL R7, R7, UR42 ;  /* 0x0000002a07077c20 */ /* 0x000fe20008400000 */
[----:B------:R-:W-:Y:S01]  /*0a70*/  FADD R14, R23, R22 ;  /* 0x00000016170e7221 */ /* 0x000fe20000000000 */
[----:B------:R-:W-:Y:S01]  /*0a80*/  FFMA R15, R6, UR27, R15 ;  /* 0x0000001b060f7c23 */ /* 0x000fe2000800000f */
[----:B------:R-:W-:Y:S01]  /*0a90*/  FADD R25, R25, R26 ;  /* 0x0000001a19197221 */ /* 0x000fe20000000000 */
[----:B------:R-:W-:Y:S01]  /*0aa0*/  FADD R16, R16, R17 ;  /* 0x0000001110107221 */ /* 0x000fe20000000000 */
[C---:B------:R-:W-:Y:S01]  /*0ab0*/  FFMA R22, R6.reuse, UR42, -R21 ;  /* 0x0000002a06167c23 */ /* 0x040fe20008000815 */
[----:B------:R-:W-:Y:S01]  /*0ac0*/  FFMA R7, R6, UR43, R7 ;  /* 0x0000002b06077c23 */ /* 0x000fe20008000007 */
[----:B------:R-:W-:Y:S01]  /*0ad0*/  FADD R15, R24, R15 ;  /* 0x0000000f180f7221 */ /* 0x000fe20000000000 */
[----:B------:R3:W-:Y:S01]  /*0ae0*/  STG.E.64 desc[UR48][R10.64], R12 ;  /* 0x0000000c0a007986 */ /* 0x0007e2000c101b30 */
[----:B------:R-:W-:Y:S01]  /*0af0*/  FADD R6, R25, R22 ;  /* 0x0000001619067221 */ /* 0x000fe20000000000 */
[----:B------:R-:W-:-:S02]  /*0b00*/  FADD R7, R16, R7 ;  /* 0x0000000710077221 */ /* 0x000fc40000000000 */
[----:B------:R3:W-:Y:S04]  /*0b10*/  STG.E.64 desc[UR48][R8.64], R14 ;  /* 0x0000000e08007986 */ /* 0x0007e8000c101b30 */
[----:B------:R3:W-:Y:S01]  /*0b20*/  STG.E.64 desc[UR48][R4.64], R6 ;  /* 0x0000000604007986 */ /* 0x0007e2000c101b30 */
[----:B------:R-:W-:Y:S05]  /*0b30*/  @!P0 BRA `(.L_x_45) ;  /* 0xfffffff400ec8947 */ /* 0x000fea000383ffff */
[----:B------:R-:W-:Y:S05]  /*0b40*/  BSYNC.RECONVERGENT B0 ;  /* 0x0000000000007941 */ /* 0x000fea0003800200 */
.L_x_44:
[----:B------:R-:W-:Y:S05]  /*0b50*/  EXIT ;  /* 0x000000000000794d */ /* 0x000fea0003800000 */
.L_x_46:
        /* <DEDUP_REMOVED lines=10> */
.L_x_123:


//--------------------- .text._Z7_q1gateP6float2mm --------------------------
	.section	.text._Z7_q1gateP6float2mm,"ax",@progbits
	.align	128
        .global         _Z7_q1gateP6float2mm
        .type           _Z7_q1gateP6float2mm,@function
        .size           _Z7_q1gateP6float2mm,(.L_x_114 - _Z7_q1gateP6float2mm)
        .other          _Z7_q1gateP6float2mm,@"STO_CUDA_ENTRY STV_DEFAULT"
_Z7_q1gateP6float2mm:
.text._Z7_q1gateP6float2mm:
[----:B------:R-:W-:Y:S01]  /*0000*/  LDC R1, c[0x0][0x37c] ;  /* 0x0000df00ff017b82 */ /* 0x000fe20000000800 */
[----:B------:R-:W0:Y:S01]  /*0010*/  S2R R15, SR_TID.X ;  /* 0x00000000000f7919 */ /* 0x000e220000002100 */
[----:B------:R-:W1:Y:S06]  /*0020*/  LDCU UR5, c[0x0][0x390] ;  /* 0x00007200ff0577ac */ /* 0x000e6c0008000800 */
[----:B------:R-:W0:Y:S01]  /*0030*/  S2UR UR4, SR_CTAID.X ;  /* 0x00000000000479c3 */ /* 0x000e220000002500 */
[----:B------:R-:W-:-:S07]  /*0040*/  HFMA2 R0, -RZ, RZ, 0, 5.9604644775390625e-08 ;  /* 0x00000001ff007431 */ /* 0x000fce00000001ff */
        /* <DEDUP_REMOVED lines=10> */
[----:B------:R-:W-:Y:S01]  /*00f0*/  MOV R17, RZ ;  /* 0x000000ff00117202 */ /* 0x000fe20000000f00 */
        /* <DEDUP_REMOVED lines=21> */
[----:B0-----:R-:W-:Y:S02]  /*0250*/  IMAD.MOV.U32 R8, RZ, RZ, RZ ;  /* 0x000000ffff087224 */ /* 0x001fe400078e00ff */
[----:B-1----:R-:W-:-:S04]  /*0260*/  IMAD R13, R13, R9, RZ ;  /* 0x000000090d0d7224 */ /* 0x002fc800078e02ff */
[----:B------:R-:W-:-:S06]  /*0270*/  IMAD.HI.U32 R10, R9, R13, R8 ;  /* 0x0000000d090a7227 */ /* 0x000fcc00078e0008 */
[----:B------:R-:W-:-:S05]  /*0280*/  IMAD.HI.U32 R8, R10, R11, RZ ;  /* 0x0000000b0a087227 */ /* 0x000fca00078e00ff */
[----:B------:R-:W-:-:S05]  /*0290*/  IADD3 R9, PT, PT, -R8, RZ, RZ ;  /* 0x000000ff08097210 */ /* 0x000fca0007ffe1ff */
[----:B------:R-:W-:Y:S01]  /*02a0*/  IMAD R11, R4, R9, R11 ;  /* 0x00000009040b7224 */ /* 0x000fe200078e020b */
[----:B------:R-:W-:-:S04]  /*02b0*/  MOV R9, RZ ;  /* 0x000000ff00097202 */ /* 0x000fc80000000f00 */
[----:B------:R-:W-:-:S13]  /*02c0*/  ISETP.GE.U32.AND P0, PT, R11, R4, PT ;  /* 0x000000040b00720c */ /* 0x000fda0003f06070 */
[----:B------:R-:W-:Y:S01]  /*02d0*/  @P0 IADD3 R11, PT, PT, -R4, R11, RZ ;  /* 0x0000000b040b0210 */ /* 0x000fe20007ffe1ff */
[----:B------:R-:W-:-:S03]  /*02e0*/  @P0 VIADD R8, R8, 0x1 ;  /* 0x0000000108080836 */ /* 0x000fc60000000000 */
[----:B------:R-:W-:-:S13]  /*02f0*/  ISETP.GE.U32.AND P1, PT, R11, R4, PT ;  /* 0x000000040b00720c */ /* 0x000fda0003f26070 */
[----:B------:R-:W-:Y:S02]  /*0300*/  @P1 IADD3 R8, PT, PT, R8, 0x1, RZ ;  /* 0x0000000108081810 */ /* 0x000fe40007ffe0ff */
[----:B------:R-:W-:Y:S01]  /*0310*/  @!P2 LOP3.LUT R8, RZ, R4, RZ, 0x33, !PT ;  /* 0x00000004ff08a212 */ /* 0x000fe200078e33ff */
[----:B------:R-:W-:Y:S06]  /*0320*/  BRA `(.L_x_49) ;  /* 0x0000000000087947 */ /* 0x000fec0003800000 */
.L_x_48:
[----:B------:R-:W-:-:S07]  /*0330*/  MOV R10, 0x350 ;  /* 0x00000350000a7802 */ /* 0x000fce0000000f00 */
[----:B------:R-:W-:Y:S05]  /*0340*/  CALL.REL.NOINC `($__internal_2_$__cuda_sm20_div_u64) ;  /* 0x0000000800807944 */ /* 0x000fea0003c00000 */
.L_x_49:
[----:B------:R-:W-:Y:S05]  /*0350*/  BSYNC.RECONVERGENT B0 ;  /* 0x0000000000007941 */ /* 0x000fea0003800200 */
.L_x_47:
[----:B------:R-:W-:Y:S01]  /*0360*/  IADD3 R6, P0, PT, R8, R6, RZ ;  /* 0x0000000608067210 */ /* 0x000fe20007f1e0ff */
[----:B------:R-:W0:Y:S01]  /*0370*/  LDCU UR8, c[0x0][0x388] ;  /* 0x00007100ff0877ac */ /* 0x000e220008000800 */
[----:B------:R-:W-:Y:S02]  /*0380*/  BSSY.RECONVERGENT B0, `(.L_x_50) ;  /* 0x000003f000007945 */ /* 0x000fe40003800200 */
[C---:B------:R-:W-:Y:S01]  /*0390*/  LOP3.LUT R3, R6.reuse, 0x1, RZ, 0xc0, !PT ;  /* 0x0000000106037812 */ /* 0x040fe200078ec0ff */
[----:B------:R-:W-:Y:S01]  /*03a0*/  IMAD.X R8, RZ, RZ, R9, P0 ;  /* 0x000000ffff087224 */ /* 0x000fe200000e0609 */
[----:B------:R-:W-:Y:S01]  /*03b0*/  UMOV UR4, 0xffffffff ;  /* 0xffffffff00047882 */ /* 0x000fe20000000000 */
[----:B------:R-:W-:Y:S01]  /*03c0*/  ISETP.NE.U32.AND P1, PT, R6, RZ, PT ;  /* 0x000000ff0600720c */ /* 0x000fe20003f25070 */
[----:B------:R-:W1:Y:S01]  /*03d0*/  LDCU.64 UR16, c[0x0][0x380] ;  /* 0x00007000ff1077ac */ /* 0x000e620008000a00 */
[----:B------:R-:W-:Y:S01]  /*03e0*/  ISETP.NE.U32.AND P0, PT, R3, 0x1, PT ;  /* 0x000000010300780c */ /* 0x000fe20003f05070 */
[----:B------:R-:W-:Y:S01]  /*03f0*/  HFMA2 R3, -RZ, RZ, 0, 5.9604644775390625e-08 ;  /* 0x00000001ff037431 */ /* 0x000fe200000001ff */
[----:B------:R-:W-:Y:S01]  /*0400*/  ISETP.NE.AND.EX P1, PT, R8, RZ, PT, P1 ;  /* 0x000000ff0800720c */ /* 0x000fe20003f25310 */
[----:B------:R-:W2:Y:S01]  /*0410*/  LDCU.128 UR20, c[0x3][URZ] ;  /* 0x00c00000ff1477ac */ /* 0x000ea20008000c00 */
[----:B------:R-:W-:Y:S01]  /*0420*/  ISETP.NE.U32.AND.EX P0, PT, RZ, RZ, PT, P0 ;  /* 0x000000ffff00720c */ /* 0x000fe20003f05100 */
[----:B------:R-:W3:Y:S01]  /*0430*/  LDCU.128 UR24, c[0x3][0x10] ;  /* 0x00c00200ff1877ac */ /* 0x000ee20008000c00 */
[----:B0-----:R-:W-:-:S02]  /*0440*/  USHF.L.U64.HI UR5, UR4, UR8, 0xffffffff ;  /* 0xffffffff04057499 */ /* 0x001fc40008010208 */
[----:B------:R-:W-:Y:S01]  /*0450*/  SHF.L.U32 R3, R3, UR8, RZ ;  /* 0x0000000803037c19 */ /* 0x000fe200080006ff */
[----:B------:R-:W0:Y:S01]  /*0460*/  LDCU.64 UR6, c[0x0][0x358] ;  /* 0x00006b00ff0677ac */ /* 0x000e220008000a00 */
[----:B------:R-:W-:-:S07]  /*0470*/  USHF.L.U32 UR4, UR4, UR8, URZ ;  /* 0x0000000804047299 */ /* 0x000fce00080006ff */
[----:B-1----:R-:W-:Y:S05]  /*0480*/  @!P0 BRA `(.L_x_51) ;  /* 0x0000000000b88947 */ /* 0x002fea0003800000 */
[----:B------:R-:W1:Y:S01]  /*0490*/  LDCU.64 UR8, c[0x0][0x380] ;  /* 0x00007000ff0877ac */ /* 0x000e620008000a00 */
[C---:B------:R-:W-:Y:S02]  /*04a0*/  LOP3.LUT R10, R15.reuse, UR4, RZ, 0xc0, !PT ;  /* 0x000000040f0a7c12 */ /* 0x040fe4000f8ec0ff */
[----:B------:R-:W-:Y:S01]  /*04b0*/  LOP3.LUT R6, R15, UR4, RZ, 0x30, !PT ;  /* 0x000000040f067c12 */ /* 0x000fe2000f8e30ff */
[----:B------:R-:W4:Y:S01]  /*04c0*/  LDCU.128 UR12, c[0x3][0x10] ;  /* 0x00c00200ff0c77ac */ /* 0x000f220008000c00 */
[C---:B------:R-:W-:Y:S01]  /*04d0*/  LOP3.LUT R11, R17.reuse, UR5, RZ, 0x30, !PT ;  /* 0x00000005110b7c12 */ /* 0x040fe2000f8e30ff */
[----:B------:R-:W-:Y:S01]  /*04e0*/  IMAD.SHL.U32 R9, R10, 0x10, RZ ;  /* 0x000000100a097824 */ /* 0x000fe200078e00ff */
[----:B------:R-:W-:Y:S02]  /*04f0*/  LOP3.LUT R13, R17, UR5, RZ, 0xc0, !PT ;  /* 0x00000005110d7c12 */ /* 0x000fe4000f8ec0ff */
[C---:B------:R-:W-:Y:S02]  /*0500*/  SHF.L.U32 R8, R6.reuse, 0x3, RZ ;  /* 0x0000000306087819 */ /* 0x040fe400000006ff */
[----:B------:R-:W-:-:S02]  /*0510*/  SHF.L.U64.HI R6, R6, 0x3, R11 ;  /* 0x0000000306067819 */ /* 0x000fc4000001020b */
[----:B------:R-:W-:Y:S02]  /*0520*/  SHF.L.U64.HI R11, R10, 0x4, R13 ;  /* 0x000000040a0b7819 */ /* 0x000fe4000001020d */
[----:B------:R-:W-:Y:S02]  /*0530*/  LOP3.LUT R8, R9, R8, RZ, 0xfc, !PT ;  /* 0x0000000809087212 */ /* 0x000fe400078efcff */
[----:B------:R-:W-:Y:S02]  /*0540*/  LOP3.LUT R6, R11, R6, RZ, 0xfc, !PT ;  /* 0x000000060b067212 */ /* 0x000fe400078efcff */
[----:B-1----:R-:W-:-:S04]  /*0550*/  IADD3 R8, P0, PT, R8, UR8, RZ ;  /* 0x0000000808087c10 */ /* 0x002fc8000ff1e0ff */
[----:B------:R-:W-:Y:S01]  /*0560*/  IADD3.X R9, PT, PT, R6, UR9, RZ, P0, !PT ;  /* 0x0000000906097c10 */ /* 0x000fe200087fe4ff */
[----:B------:R-:W1:Y:S02]  /*0570*/  LDCU.128 UR8, c[0x3][URZ] ;  /* 0x00c00000ff0877ac */ /* 0x000e640008000c00 */
[----:B------:R-:W-:Y:S02]  /*0580*/  IMAD.WIDE R10, R3, 0x8, R8 ;  /* 0x00000008030a7825 */ /* 0x000fe400078e0208 */
[----:B0-----:R-:W1:Y:S04]  /*0590*/  LDG.E.64 R14, desc[UR6][R8.64] ;  /* 0x00000006080e7981 */ /* 0x001e68000c1e1b00 */
[----:B------:R-:W5:Y:S01]  /*05a0*/  LDG.E.64 R12, desc[UR6][R10.64] ;  /* 0x000000060a0c7981 */ /* 0x000f62000c1e1b00 */
[C---:B-1----:R-:W-:Y:S01]  /*05b0*/  FMUL R17, R15.reuse, UR9 ;  /* 0x000000090f117c20 */ /* 0x042fe20008400000 */
[C---:B------:R-:W-:Y:S01]  /*05c0*/  FMUL R19, R15.reuse, UR8 ;  /* 0x000000080f137c20 */ /* 0x040fe20008400000 */
[C---:B----4-:R-:W-:Y:S01]  /*05d0*/  FMUL R21, R15.reuse, UR13 ;  /* 0x0000000d0f157c20 */ /* 0x050fe20008400000 */
[----:B------:R-:W-:Y:S01]  /*05e0*/  FMUL R15, R15, UR12 ;  /* 0x0000000c0f0f7c20 */ /* 0x000fe20008400000 */
[C---:B-----5:R-:W-:Y:S01]  /*05f0*/  FMUL R23, R13.reuse, UR11 ;  /* 0x0000000b0d177c20 */ /* 0x060fe20008400000 */
[C---:B------:R-:W-:Y:S01]  /*0600*/  FMUL R25, R13.reuse, UR10 ;  /* 0x0000000a0d197c20 */ /* 0x040fe20008400000 */
[C---:B------:R-:W-:Y:S01]  /*0610*/  FMUL R27, R13.reuse, UR15 ;  /* 0x0000000f0d1b7c20 */ /* 0x040fe20008400000 */
[----:B------:R-:W-:Y:S01]  /*0620*/  FMUL R13, R13, UR14 ;  /* 0x0000000e0d0d7c20 */ /* 0x000fe20008400000 */
[C---:B------:R-:W-:Y:S01]  /*0630*/  FFMA R17, R14.reuse, UR8, -R17 ;  /* 0x000000080e117c23 */ /* 0x040fe20008000811 */
[C---:B------:R-:W-:Y:S01]  /*0640*/  FFMA R19, R14.reuse, UR9, R19 ;  /* 0x000000090e137c23 */ /* 0x040fe20008000013 */
[C---:B------:R-:W-:Y:S01]  /*0650*/  FFMA R21, R14.reuse, UR12, -R21 ;  /* 0x0000000c0e157c23 */ /* 0x040fe20008000815 */
[----:B------:R-:W-:Y:S01]  /*0660*/  FFMA R15, R14, UR13, R15 ;  /* 0x0000000d0e0f7c23 */ /* 0x000fe2000800000f */
[C---:B------:R-:W-:Y:S01]  /*0670*/  FFMA R23, R12.reuse, UR10, -R23 ;  /* 0x0000000a0c177c23 */ /* 0x040fe20008000817 */
[C---:B------:R-:W-:Y:S01]  /*0680*/  FFMA R6, R12.reuse, UR11, R25 ;  /* 0x0000000b0c067c23 */ /* 0x040fe20008000019 */
[C---:B------:R-:W-:Y:S01]  /*0690*/  FFMA R14, R12.reuse, UR14, -R27 ;  /* 0x0000000e0c0e7c23 */ /* 0x040fe2000800081b */
[----:B------:R-:W-:Y:S01]  /*06a0*/  FFMA R16, R12, UR15, R13 ;  /* 0x0000000f0c107c23 */ /* 0x000fe2000800000d */
[----:B------:R-:W-:Y:S01]  /*06b0*/  FADD R12, RZ, R17 ;  /* 0x00000011ff0c7221 */ /* 0x000fe20000000000 */
[----:B------:R-:W-:Y:S01]  /*06c0*/  FADD R13, RZ, R19 ;  /* 0x00000013ff0d7221 */ /* 0x000fe20000000000 */
[----:B------:R-:W-:Y:S01]  /*06d0*/  FADD R21, RZ, R21 ;  /* 0x00000015ff157221 */ /* 0x000fe20000000000 */
[----:B------:R-:W-:Y:S01]  /*06e0*/  FADD R15, RZ, R15 ;  /* 0x0000000fff0f7221 */ /* 0x000fe20000000000 */
[----:B------:R-:W-:Y:S01]  /*06f0*/  FADD R12, R12, R23 ;  /* 0x000000170c0c7221 */ /* 0x000fe20000000000 */
[----:B------:R-:W-:Y:S01]  /*0700*/  FADD R13, R13, R6 ;  /* 0x000000060d0d7221 */ /* 0x000fe20000000000 */
[----:B------:R-:W-:Y:S01]  /*0710*/  FADD R18, R21, R14 ;  /* 0x0000000e15127221 */ /* 0x000fe20000000000 */
[----:B------:R-:W-:Y:S01]  /*0720*/  FADD R19, R15, R16 ;  /* 0x000000100f137221 */ /* 0x000fe20000000000 */
[----:B------:R-:W-:-:S02]  /*0730*/  MOV R15, R5 ;  /* 0x00000005000f7202 */ /* 0x000fc40000000f00 */
[----:B------:R1:W-:Y:S01]  /*0740*/  STG.E.64 desc[UR6][R8.64], R12 ;  /* 0x0000000c08007986 */ /* 0x0003e2000c101b06 */
[----:B------:R-:W-:-:S03]  /*0750*/  MOV R17, R7 ;  /* 0x0000000700117202 */ /* 0x000fc60000000f00 */
[----:B------:R1:W-:Y:S04]  /*0760*/  STG.E.64 desc[UR6][R10.64], R18 ;  /* 0x000000120a007986 */ /* 0x0003e8000c101b06 */
.L_x_51:
[----:B0-23--:R-:W-:Y:S05]  /*0770*/  BSYNC.RECONVERGENT B0 ;  /* 0x0000000000007941 */ /* 0x00dfea0003800200 */
.L_x_50:
[----:B------:R-:W-:Y:S05]  /*0780*/  @!P1 EXIT ;  /* 0x000000000000994d */ /* 0x000fea0003800000 */
[----:B------:R-:W-:Y:S01]  /*0790*/  BSSY.RECONVERGENT B0, `(.L_x_52) ;  /* 0x000005a000007945 */ /* 0x000fe20003800200 */
.L_x_53:
[C---:B-1----:R-:W-:Y:S02]  /*07a0*/  LOP3.LUT R8, R15.reuse, UR4, RZ, 0xc0, !PT ;  /* 0x000000040f087c12 */ /* 0x042fe4000f8ec0ff */
[----:B------:R-:W-:Y:S02]  /*07b0*/  LOP3.LUT R5, R15, UR4, RZ, 0x30, !PT ;  /* 0x000000040f057c12 */ /* 0x000fe4000f8e30ff */
[C---:B------:R-:W-:Y:S01]  /*07c0*/  LOP3.LUT R9, R17.reuse, UR5, RZ, 0xc0, !PT ;  /* 0x0000000511097c12 */ /* 0x040fe2000f8ec0ff */
[C---:B------:R-:W-:Y:S01]  /*07d0*/  IMAD.SHL.U32 R7, R8.reuse, 0x10, RZ ;  /* 0x0000001008077824 */ /* 0x040fe200078e00ff */
[----:B------:R-:W-:Y:S02]  /*07e0*/  LOP3.LUT R10, R17, UR5, RZ, 0x30, !PT ;  /* 0x00000005110a7c12 */ /* 0x000fe4000f8e30ff */
[----:B------:R-:W-:Y:S02]  /*07f0*/  SHF.L.U32 R6, R5, 0x3, RZ ;  /* 0x0000000305067819 */ /* 0x000fe400000006ff */
[----:B------:R-:W-:-:S02]  /*0800*/  SHF.L.U64.HI R8, R8, 0x4, R9 ;  /* 0x0000000408087819 */ /* 0x000fc40000010209 */
[----:B------:R-:W-:Y:S02]  /*0810*/  SHF.L.U64.HI R5, R5, 0x3, R10 ;  /* 0x0000000305057819 */ /* 0x000fe4000001020a */
[----:B------:R-:W-:Y:S02]  /*0820*/  LOP3.LUT R6, R7, R6, RZ, 0xfc, !PT ;  /* 0x0000000607067212 */ /* 0x000fe400078efcff */
[----:B------:R-:W-:Y:S02]  /*0830*/  LOP3.LUT R5, R8, R5, RZ, 0xfc, !PT ;  /* 0x0000000508057212 */ /* 0x000fe400078efcff */
[----:B------:R-:W-:-:S04]  /*0840*/  IADD3 R6, P0, PT, R6, UR16, RZ ;  /* 0x0000001006067c10 */ /* 0x000fc8000ff1e0ff */
[----:B------:R-:W-:-:S05]  /*0850*/  IADD3.X R7, PT, PT, R5, UR17, RZ, P0, !PT ;  /* 0x0000001105077c10 */ /* 0x000fca00087fe4ff */
[----:B------:R-:W2:Y:S01]  /*0860*/  LDG.E.64 R12, desc[UR6][R6.64] ;  /* 0x00000006060c7981 */ /* 0x000ea2000c1e1b00 */
[----:B------:R-:W-:-:S05]  /*0870*/  IMAD.WIDE R8, R3, 0x8, R6 ;  /* 0x0000000803087825 */ /* 0x000fca00078e0206 */
[----:B------:R-:W3:Y:S01]  /*0880*/  LDG.E.64 R10, desc[UR6][R8.64] ;  /* 0x00000006080a7981 */ /* 0x000ee2000c1e1b00 */
[----:B------:R-:W-:-:S04]  /*0890*/  IADD3 R15, P0, PT, R4, R15, RZ ;  /* 0x0000000f040f7210 */ /* 0x000fc80007f1e0ff */
[----:B------:R-:W-:Y:S02]  /*08a0*/  IADD3.X R5, PT, PT, RZ, R17, RZ, P0, !PT ;  /* 0x00000011ff057210 */ /* 0x000fe400007fe4ff */
[----:B------:R-:W-:Y:S02]  /*08b0*/  LOP3.LUT R17, R15, UR4, RZ, 0x30, !PT ;  /* 0x000000040f117c12 */ /* 0x000fe4000f8e30ff */
[----:B------:R-:W-:Y:S02]  /*08c0*/  LOP3.LUT R14, R5, UR5, RZ, 0x30, !PT ;  /* 0x00000005050e7c12 */ /* 0x000fe4000f8e30ff */
[----:B------:R-:W-:Y:S02]  /*08d0*/  LOP3.LUT R18, R15, UR4, RZ, 0xc0, !PT ;  /* 0x000000040f127c12 */ /* 0x000fe4000f8ec0ff */
[C---:B------:R-:W-:Y:S01]  /*08e0*/  SHF.L.U64.HI R19, R17.reuse, 0x3, R14 ;  /* 0x0000000311137819 */ /* 0x040fe2000001020e */
[----:B------:R-:W-:Y:S01]  /*08f0*/  IMAD.SHL.U32 R17, R17, 0x8, RZ ;  /* 0x0000000811117824 */ /* 0x000fe200078e00ff */
[----:B------:R-:W-:-:S02]  /*0900*/  LOP3.LUT R21, R5, UR5, RZ, 0xc0, !PT ;  /* 0x0000000505157c12 */ /* 0x000fc4000f8ec0ff */
[C---:B------:R-:W-:Y:S02]  /*0910*/  SHF.L.U32 R16, R18.reuse, 0x4, RZ ;  /* 0x0000000412107819 */ /* 0x040fe400000006ff */
[----:B------:R-:W-:Y:S02]  /*0920*/  SHF.L.U64.HI R14, R18, 0x4, R21 ;  /* 0x00000004120e7819 */ /* 0x000fe40000010215 */
[----:B------:R-:W-:Y:S02]  /*0930*/  LOP3.LUT R16, R16, R17, RZ, 0xfc, !PT ;  /* 0x0000001110107212 */ /* 0x000fe400078efcff */
[----:B------:R-:W-:Y:S01]  /*0940*/  LOP3.LUT R14, R14, R19, RZ, 0xfc, !PT ;  /* 0x000000130e0e7212 */ /* 0x000fe200078efcff */
[C---:B--2---:R-:W-:Y:S01]  /*0950*/  FMUL R17, R13.reuse, UR21 ;  /* 0x000000150d117c20 */ /* 0x044fe20008400000 */
[C---:B------:R-:W-:Y:S01]  /*0960*/  FMUL R21, R13.reuse, UR20 ;  /* 0x000000140d157c20 */ /* 0x040fe20008400000 */
[C---:B------:R-:W-:Y:S01]  /*0970*/  FMUL R23, R13.reuse, UR25 ;  /* 0x000000190d177c20 */ /* 0x040fe20008400000 */
[----:B------:R-:W-:Y:S01]  /*0980*/  FMUL R13, R13, UR24 ;  /* 0x000000180d0d7c20 */ /* 0x000fe20008400000 */
[C---:B------:R-:W-:Y:S01]  /*0990*/  FFMA R19, R12.reuse, UR20, -R17 ;  /* 0x000000140c137c23 */ /* 0x040fe20008000811 */
[C---:B------:R-:W-:Y:S01]  /*09a0*/  FFMA R17, R12.reuse, UR21, R21 ;  /* 0x000000150c117c23 */ /* 0x040fe20008000015 */
[C---:B---3--:R-:W-:Y:S01]  /*09b0*/  FMUL R21, R11.reuse, UR23 ;  /* 0x000000170b157c20 */ /* 0x048fe20008400000 */
[C---:B------:R-:W-:Y:S01]  /*09c0*/  FFMA R18, R12.reuse, UR24, -R23 ;  /* 0x000000180c127c23 */ /* 0x040fe20008000817 */
[C---:B------:R-:W-:Y:S01]  /*09d0*/  FMUL R23, R11.reuse, UR22 ;  /* 0x000000160b177c20 */ /* 0x040fe20008400000 */
[C---:B------:R-:W-:Y:S01]  /*09e0*/  FMUL R25, R11.reuse, UR27 ;  /* 0x0000001b0b197c20 */ /* 0x040fe20008400000 */
[----:B------:R-:W-:Y:S01]  /*09f0*/  FFMA R13, R12, UR25, R13 ;  /* 0x000000190c0d7c23 */ /* 0x000fe2000800000d */
[----:B------:R-:W-:Y:S01]  /*0a00*/  FMUL R11, R11, UR26 ;  /* 0x0000001a0b0b7c20 */ /* 0x000fe20008400000 */
[----:B------:R-:W-:Y:S01]  /*0a10*/  FADD R19, RZ, R19 ;  /* 0x00000013ff137221 */ /* 0x000fe20000000000 */
[C---:B------:R-:W-:Y:S01]  /*0a20*/  FFMA R12, R10.reuse, UR22, -R21 ;  /* 0x000000160a0c7c23 */ /* 0x040fe20008000815 */
[C---:B------:R-:W-:Y:S01]  /*0a30*/  FFMA R20, R10.reuse, UR23, R23 ;  /* 0x000000170a147c23 */ /* 0x040fe20008000017 */
[C---:B------:R-:W-:Y:S01]  /*0a40*/  FFMA R25, R10.reuse, UR26, -R25 ;  /* 0x0000001a0a197c23 */ /* 0x040fe20008000819 */
[----:B------:R-:W-:Y:S01]  /*0a50*/  FFMA R21, R10, UR27, R11 ;  /* 0x0000001b0a157c23 */ /* 0x000fe2000800000b */
[----:B------:R-:W-:Y:S01]  /*0a60*/  FADD R10, R19, R12 ;  /* 0x0000000c130a7221 */ /* 0x000fe20000000000 */
[----:B------:R-:W-:Y:S01]  /*0a70*/  FADD R11, RZ, R17 ;  /* 0x00000011ff0b7221 */ /* 0x000fe20000000000 */
[----:B------:R-:W-:Y:S01]  /*0a80*/  IADD3 R12, P0, PT, R16, UR16, RZ ;  /* 0x00000010100c7c10 */ /* 0x000fe2000ff1e0ff */
[----:B------:R-:W-:Y:S01]  /*0a90*/  FADD R18, RZ, R18 ;  /* 0x00000012ff127221 */ /* 0x000fe20000000000 */
[----:B------:R-:W-:Y:S01]  /*0aa0*/  FADD R16, RZ, R13 ;  /* 0x0000000dff107221 */ /* 0x000fe20000000000 */
[----:B------:R-:W-:Y:S01]  /*0ab0*/  FADD R11, R11, R20 ;  /* 0x000000140b0b7221 */ /* 0x000fe20000000000 */
[----:B------:R-:W-:Y:S01]  /*0ac0*/  IADD3.X R13, PT, PT, R14, UR17, RZ, P0, !PT ;  /* 0x000000110e0d7c10 */ /* 0x000fe200087fe4ff */
[----:B------:R-:W-:Y:S01]  /*0ad0*/  FADD R22, R18, R25 ;  /* 0x0000001912167221 */ /* 0x000fe20000000000 */
[----:B------:R-:W-:-:S02]  /*0ae0*/  FADD R23, R16, R21 ;  /* 0x0000001510177221 */ /* 0x000fc40000000000 */
[----:B------:R0:W-:Y:S01]  /*0af0*/  STG.E.64 desc[UR6][R6.64], R10 ;  /* 0x0000000a06007986 */ /* 0x0001e2000c101b06 */
[----:B------:R-:W-:-:S03]  /*0b00*/  IMAD.WIDE R18, R3, 0x8, R12 ;  /* 0x0000000803127825 */ /* 0x000fc600078e020c */
[----:B------:R1:W-:Y:S04]  /*0b10*/  STG.E.64 desc[UR6][R8.64], R22 ;  /* 0x0000001608007986 */ /* 0x0003e8000c101b06 */
[----:B------:R-:W2:Y:S04]  /*0b20*/  LDG.E.64 R20, desc[UR6][R12.64] ;  /* 0x000000060c147981 */ /* 0x000ea8000c1e1b00 */
[----:B------:R-:W0:Y:S01]  /*0b30*/  LDG.E.64 R16, desc[UR6][R18.64] ;  /* 0x0000000612107981 */ /* 0x000e22000c1e1b00 */
[----:B------:R-:W-:Y:S01]  /*0b40*/  IADD3 R15, P0, PT, R4, R15, RZ ;  /* 0x0000000f040f7210 */ /* 0x000fe20007f1e0ff */
[C---:B--2---:R-:W-:Y:S01]  /*0b50*/  FMUL R25, R21.reuse, UR21 ;  /* 0x0000001515197c20 */ /* 0x044fe20008400000 */
[C---:B------:R-:W-:Y:S01]  /*0b60*/  FMUL R27, R21.reuse, UR20 ;  /* 0x00000014151b7c20 */ /* 0x040fe20008400000 */
[C---:B------:R-:W-:Y:S01]  /*0b70*/  FMUL R29, R21.reuse, UR25 ;  /* 0x00000019151d7c20 */ /* 0x040fe20008400000 */
[----:B------:R-:W-:Y:S01]  /*0b80*/  FMUL R21, R21, UR24 ;  /* 0x0000001815157c20 */ /* 0x000fe20008400000 */
[C---:B0-----:R-:W-:Y:S01]  /*0b90*/  FMUL R7, R17.reuse, UR23 ;  /* 0x0000001711077c20 */ /* 0x041fe20008400000 */
[C---:B------:R-:W-:Y:S01]  /*0ba0*/  FFMA R25, R20.reuse, UR20, -R25 ;  /* 0x0000001414197c23 */ /* 0x040fe20008000819 */
[C---:B------:R-:W-:Y:S01]  /*0bb0*/  FFMA R27, R20.reuse, UR21, R27 ;  /* 0x00000015141b7c23 */ /* 0x040fe2000800001b */
[C---:B------:R-:W-:Y:S01]  /*0bc0*/  FMUL R11, R17.reuse, UR22 ;  /* 0x00000016110b7c20 */ /* 0x040fe20008400000 */
[C---:B-1----:R-:W-:Y:S01]  /*0bd0*/  FMUL R23, R17.reuse, UR27 ;  /* 0x0000001b11177c20 */ /* 0x042fe20008400000 */
[C---:B------:R-:W-:Y:S01]  /*0be0*/  FFMA R29, R20.reuse, UR24, -R29 ;  /* 0x00000018141d7c23 */ /* 0x040fe2000800081d */
[----:B------:R-:W-:Y:S01]  /*0bf0*/  FFMA R21, R20, UR25, R21 ;  /* 0x0000001914157c23 */ /* 0x000fe20008000015 */
[----:B------:R-:W-:Y:S01]  /*0c00*/  FMUL R17, R17, UR26 ;  /* 0x0000001a11117c20 */ /* 0x000fe20008400000 */
[C---:B------:R-:W-:Y:S01]  /*0c10*/  FFMA R9, R16.reuse, UR22, -R7 ;  /* 0x0000001610097c23 */ /* 0x040fe20008000807 */
[C---:B------:R-:W-:Y:S01]  /*0c20*/  FFMA R8, R16.reuse, UR23, R11 ;  /* 0x0000001710087c23 */ /* 0x040fe2000800000b */
[C---:B------:R-:W-:Y:S01]  /*0c30*/  FFMA R10, R16.reuse, UR26, -R23 ;  /* 0x0000001a100a7c23 */ /* 0x040fe20008000817 */
[----:B------:R-:W-:Y:S01]  /*0c40*/  FADD R6, RZ, R25 ;  /* 0x00000019ff067221 */ /* 0x000fe20000000000 */
[----:B------:R-:W-:Y:S01]  /*0c50*/  FADD R7, RZ, R27 ;  /* 0x0000001bff077221 */ /* 0x000fe20000000000 */
[----:B------:R-:W-:Y:S01]  /*0c60*/  FFMA R16, R16, UR27, R17 ;  /* 0x0000001b10107c23 */ /* 0x000fe20008000011 */
[----:B------:R-:W-:Y:S01]  /*0c70*/  FADD R29, RZ, R29 ;  /* 0x0000001dff1d7221 */ /* 0x000fe20000000000 */
[----:B------:R-:W-:Y:S01]  /*0c80*/  FADD R21, RZ, R21 ;  /* 0x00000015ff157221 */ /* 0x000fe20000000000 */
[----:B------:R-:W-:Y:S01]  /*0c90*/  FADD R6, R6, R9 ;  /* 0x0000000906067221 */ /* 0x000fe20000000000 */
[----:B------:R-:W-:Y:S01]  /*0ca0*/  FADD R7, R7, R8 ;  /* 0x0000000807077221 */ /* 0x000fe20000000000 */
[----:B------:R-:W-:Y:S01]  /*0cb0*/  FADD R10, R29, R10 ;  /* 0x0000000a1d0a7221 */ /* 0x000fe20000000000 */
[----:B------:R-:W-:Y:S01]  /*0cc0*/  FADD R11, R21, R16 ;  /* 0x00000010150b7221 */ /* 0x000fe20000000000 */
[----:B------:R-:W-:-:S02]  /*0cd0*/  IADD3.X R17, PT, PT, RZ, R5, RZ, P0, !PT ;  /* 0x00000005ff117210 */ /* 0x000fc400007fe4ff */
[----:B------:R0:W-:Y:S01]  /*0ce0*/  STG.E.64 desc[UR6][R12.64], R6 ;  /* 0x000000060c007986 */ /* 0x0001e2000c101b06 */
[----:B------:R-:W-:-:S03]  /*0cf0*/  ISETP.GE.U32.AND P0, PT, R15, R0, PT ;  /* 0x000000000f00720c */ /* 0x000fc60003f06070 */
[----:B------:R0:W-:Y:S01]  /*0d00*/  STG.E.64 desc[UR6][R18.64], R10 ;  /* 0x0000000a12007986 */ /* 0x0001e2000c101b06 */
[----:B------:R-:W-:-:S13]  /*0d10*/  ISETP.GE.U32.AND.EX P0, PT, R17, R2, PT, P0 ;  /* 0x000000021100720c */ /* 0x000fda0003f06100 */
[----:B0-----:R-:W-:Y:S05]  /*0d20*/  @!P0 BRA `(.L_x_53) ;  /* 0xfffffff8009c8947 */ /* 0x001fea000383ffff */
[----:B------:R-:W-:Y:S05]  /*0d30*/  BSYNC.RECONVERGENT B0 ;  /* 0x0000000000007941 */ /* 0x000fea0003800200 */
.L_x_52:
[----:B------:R-:W-:Y:S05]  /*0d40*/  EXIT ;  /* 0x000000000000794d */ /* 0x000fea0003800000 */
        .weak           $__internal_2_$__cuda_sm20_div_u64
        .type           $__internal_2_$__cuda_sm20_div_u64,@function
        .size           $__internal_2_$__cuda_sm20_div_u64,(.L_x_114 - $__internal_2_$__cuda_sm20_div_u64)
$__internal_2_$__cuda_sm20_div_u64:
[----:B------:R-:W-:Y:S01]  /*0d50*/  IMAD.MOV.U32 R18, RZ, RZ, R4 ;  /* 0x000000ffff127224 */ /* 0x000fe200078e0004 */
[----:B------:R-:W-:-:S04]  /*0d60*/  MOV R19, RZ ;  /* 0x000000ff00137202 */ /* 0x000fc80000000f00 */
        /* <DEDUP_REMOVED lines=8> */
[----:B------:R-:W-:Y:S01]  /*0df0*/  IMAD.X R23, RZ, RZ, ~R13, P0 ;  /* 0x000000ffff177224 */ /* 0x000fe200000e0e0d */
        /* <DEDUP_REMOVED lines=11> */
[----:B------:R-:W-:-:S04]  /*0eb0*/  IMAD.HI.U32 R12, R13, R21, RZ ;  /* 0x000000150d0c7227 */ /* 0x000fc800078e00ff */
[----:B------:R-:W-:-:S04]  /*0ec0*/  IMAD.X R8, RZ, RZ, ~R8, P0 ;  /* 0x000000ffff087224 */ /* 0x000fc800000e0e08 */
[----:B------:R-:W-:-:S04]  /*0ed0*/  IMAD.WIDE.U32 R12, P0, R13, R8, R12 ;  /* 0x000000080d0c7225 */ /* 0x000fc8000780000c */
[C---:B------:R-:W-:Y:S02]  /*0ee0*/  IMAD R9, R19.reuse, R8, RZ ;  /* 0x0000000813097224 */ /* 0x040fe400078e02ff */
[----:B------:R-:W-:-:S04]  /*0ef0*/  IMAD.HI.U32 R12, P1, R19, R21, R12 ;  /* 0x00000015130c7227 */ /* 0x000fc8000782000c */
[----:B------:R-:W-:Y:S01]  /*0f00*/  IMAD.HI.U32 R8, R19, R8, RZ ;  /* 0x0000000813087227 */ /* 0x000fe200078e00ff */
[----:B------:R-:W-:-:S03]  /*0f10*/  IADD3 R12, P2, PT, R9, R12, RZ ;  /* 0x0000000c090c7210 */ /* 0x000fc60007f5e0ff */
[----:B------:R-:W-:Y:S01]  /*0f20*/  HFMA2 R9, -RZ, RZ, 0, 0 ;  /* 0x00000000ff097431 */ /* 0x000fe200000001ff */
[----:B------:R-:W-:Y:S01]  /*0f30*/  IADD3.X R19, PT, PT, R8, R19, RZ, P0, !PT ;  /* 0x0000001308137210 */ /* 0x000fe200007fe4ff */
[----:B------:R-:W-:-:S03]  /*0f40*/  IMAD.HI.U32 R8, R12, R11, RZ ;  /* 0x0000000b0c087227 */ /* 0x000fc600078e00ff */
[----:B------:R-:W-:Y:S01]  /*0f50*/  IADD3.X R14, PT, PT, RZ, RZ, R19, P2, P1 ;  /* 0x000000ffff0e7210 */ /* 0x000fe200017e2413 */
[----:B------:R-:W-:-:S04]  /*0f60*/  IMAD.WIDE.U32 R8, R12, R3, R8 ;  /* 0x000000030c087225 */ /* 0x000fc800078e0008 */
[C---:B------:R-:W-:Y:S02]  /*0f70*/  IMAD R13, R14.reuse, R3, RZ ;  /* 0x000000030e0d7224 */ /* 0x040fe400078e02ff */
[----:B------:R-:W-:-:S04]  /*0f80*/  IMAD.HI.U32 R8, P0, R14, R11, R8 ;  /* 0x0000000b0e087227 */ /* 0x000fc80007800008 */
[----:B------:R-:W-:Y:S01]  /*0f90*/  IMAD.HI.U32 R14, R14, R3, RZ ;  /* 0x000000030e0e7227 */ /* 0x000fe200078e00ff */
[----:B------:R-:W-:-:S03]  /*0fa0*/  IADD3 R13, P1, PT, R13, R8, RZ ;  /* 0x000000080d0d7210 */ /* 0x000fc60007f3e0ff */
[----:B------:R-:W-:-:S05]  /*0fb0*/  IMAD.X R8, RZ, RZ, R14, P0 ;  /* 0x000000ffff087224 */ /* 0x000fca00000e060e */
[----:B------:R-:W-:Y:S01]  /*0fc0*/  IADD3.X R19, PT, PT, RZ, R8, RZ, P1, !PT ;  /* 0x00000008ff137210 */ /* 0x000fe20000ffe4ff */
[----:B------:R-:W-:-:S04]  /*0fd0*/  IMAD.WIDE.U32 R8, R13, R4, RZ ;  /* 0x000000040d087225 */ /* 0x000fc800078e00ff */
[-C--:B------:R-:W-:Y:S01]  /*0fe0*/  IMAD R12, R19, R4.reuse, R9 ;  /* 0x00000004130c7224 */ /* 0x080fe200078e0209 */
[----:B------:R-:W-:Y:S02]  /*0ff0*/  IADD3 R11, P0, PT, -R8, R11, RZ ;  /* 0x0000000b080b7210 */ /* 0x000fe40007f1e1ff */
[----:B------:R-:W-:Y:S02]  /*1000*/  IADD3 R8, P2, PT, R13, 0x1, RZ ;  /* 0x000000010d087810 */ /* 0x000fe40007f5e0ff */
[----:B------:R-:W-:Y:S02]  /*1010*/  IADD3.X R14, PT, PT, ~R12, R3, RZ, P0, !PT ;  /* 0x000000030c0e7210 */ /* 0x000fe400007fe5ff */
[----:B------:R-:W-:Y:S01]  /*1020*/  ISETP.GE.U32.AND P0, PT, R11, R4, PT ;  /* 0x000000040b00720c */ /* 0x000fe20003f06070 */
[----:B------:R-:W-:Y:S01]  /*1030*/  IMAD.X R12, RZ, RZ, R19, P2 ;  /* 0x000000ffff0c7224 */ /* 0x000fe200010e0613 */
[----:B------:R-:W-:Y:S02]  /*1040*/  IADD3 R3, P1, PT, -R4, R11, RZ ;  /* 0x0000000b04037210 */ /* 0x000fe40007f3e1ff */
[----:B------:R-:W-:-:S02]  /*1050*/  ISETP.GE.U32.AND.EX P0, PT, R14, RZ, PT, P0 ;  /* 0x000000ff0e00720c */ /* 0x000fc40003f06100 */
[----:B------:R-:W-:Y:S02]  /*1060*/  IADD3.X R9, PT, PT, R14, -0x1, RZ, P1, !PT ;  /* 0xffffffff0e097810 */ /* 0x000fe40000ffe4ff */
        /* <DEDUP_REMOVED lines=9> */
[----:B------:R-:W-:Y:S02]  /*1100*/  MOV R11, 0x0 ;  /* 0x00000000000b7802 */ /* 0x000fe40000000f00 */
[----:B------:R-:W-:-:S02]  /*1110*/  ISETP.NE.AND.EX P1, PT, RZ, RZ, PT, P1 ;  /* 0x000000ffff00720c */ /* 0x000fc40003f25310 */
[----:B------:R-:W-:Y:S02]  /*1120*/  SEL R8, R8, R13, P0 ;  /* 0x0000000d08087207 */ /* 0x000fe40000000000 */
[----:B------:R-:W-:Y:S02]  /*1130*/  SEL R9, R9, R12, P0 ;  /* 0x0000000c09097207 */ /* 0x000fe40000000000 */
[----:B------:R-:W-:Y:S02]  /*1140*/  SEL R8, R8, 0xffffffff, P1 ;  /* 0xffffffff08087807 */ /* 0x000fe40000800000 */
[----:B------:R-:W-:Y:S01]  /*1150*/  SEL R9, R9, 0xffffffff, P1 ;  /* 0xffffffff09097807 */ /* 0x000fe20000800000 */
[----:B------:R-:W-:Y:S06]  /*1160*/  RET.REL.NODEC R10 `(_Z7_q1gateP6float2mm) ;  /* 0xffffffec0aa47950 */ /* 0x000fec0003c3ffff */
.L_x_54:
        /* <DEDUP_REMOVED lines=9> */
.L_x_114:


//--------------------- .text._Z12_q2grad_diagPK6float2S1_PS_mmm --------------------------
	.section	.text._Z12_q2grad_diagPK6float2S1_PS_mmm,"ax",@progbits
	.align	128
        .global         _Z12_q2grad_diagPK6float2S1_PS_mmm
        .type           _Z12_q2grad_diagPK6float2S1_PS_mmm,@function
        .size           _Z12_q2grad_diagPK6float2S1_PS_mmm,(.L_x_115 - _Z12_q2grad_diagPK6float2S1_PS_mmm)
        .other          _Z12_q2grad_diagPK6float2S1_PS_mmm,@"STO_CUDA_ENTRY STV_DEFAULT"
_Z12_q2grad_diagPK6float2S1_PS_mmm:
.text._Z12_q2grad_diagPK6float2S1_PS_mmm:
        /* <DEDUP_REMOVED lines=12> */
[----:B------:R-:W3:Y:S01]  /*00c0*/  LDCU.128 UR12, c[0x0][0x380] ;  /* 0x00007000ff0c77ac */ /* 0x000ee20008000c00 */
        /* <DEDUP_REMOVED lines=11> */
[----:B------:R-:W-:-:S05]  /*0180*/  MOV R11, 0xffffffff ;  /* 0xffffffff000b7802 */ /* 0x000fca0000000f00 */
[----:B------:R-:W1:Y:S08]  /*0190*/  LDC R12, c[0x0][0x398] ;  /* 0x0000e600ff0c7b82 */ /* 0x000e700000000800 */
[----:B------:R-:W2:Y:S01]  /*01a0*/  LDC R10, c[0x0][0x3a0] ;  /* 0x0000e800ff0a7b82 */ /* 0x000ea20000000800 */
[----:B0-----:R-:W-:-:S05]  /*01b0*/  IMAD R8, R8, UR4, RZ ;  /* 0x0000000408087c24 */ /* 0x001fca000f8e02ff */
[----:B------:R-:W-:Y:S02]  /*01c0*/  IADD3 R27, P0, PT, R8, R5, RZ ;  /* 0x00000005081b7210 */ /* 0x000fe40007f1e0ff */
[----:B-1----:R-:W-:Y:S02]  /*01d0*/  SHF.L.U64.HI R14, R11, R12, 0xffffffff ;  /* 0xffffffff0b0e7419 */ /* 0x002fe4000001020c */
[----:B------:R-:W-:Y:S02]  /*01e0*/  IADD3.X R30, PT, PT, RZ, R6, RZ, P0, !PT ;  /* 0x00000006ff1e7210 */ /* 0x000fe400007fe4ff */
[----:B------:R-:W-:Y:S02]  /*01f0*/  ISETP.GT.U32.AND P1, PT, R2, R27, PT ;  /* 0x0000001b0200720c */ /* 0x000fe40003f24070 */
[----:B------:R-:W-:Y:S02]  /*0200*/  ISETP.GE.U32.AND P0, PT, R27, R2, PT ;  /* 0x000000021b00720c */ /* 0x000fe40003f06070 */
[----:B------:R-:W-:-:S02]  /*0210*/  ISETP.GT.U32.AND.EX P1, PT, R3, R30, PT, P1 ;  /* 0x0000001e0300720c */ /* 0x000fc40003f24110 */
[----:B------:R-:W-:Y:S02]  /*0220*/  ISETP.GE.U32.AND.EX P0, PT, R30, R3, PT, P0 ;  /* 0x000000031e00720c */ /* 0x000fe40003f06100 */
[-C--:B------:R-:W-:Y:S02]  /*0230*/  SEL R17, R2, R27.reuse, P1 ;  /* 0x0000001b02117207 */ /* 0x080fe40000800000 */
[----:B------:R-:W-:Y:S02]  /*0240*/  SEL R4, RZ, 0x1, P0 ;  /* 0x00000001ff047807 */ /* 0x000fe40000000000 */
[----:B------:R-:W-:Y:S02]  /*0250*/  SEL R7, R3, R30, P1 ;  /* 0x0000001e03077207 */ /* 0x000fe40000800000 */
[----:B------:R-:W-:Y:S02]  /*0260*/  IADD3 R17, P2, P3, R17, -R27, -R4 ;  /* 0x8000001b11117210 */ /* 0x000fe40007b5e804 */
[----:B------:R-:W-:-:S02]  /*0270*/  SHF.L.U32 R12, R11, R12, RZ ;  /* 0x0000000c0b0c7219 */ /* 0x000fc400000006ff */
[----:B------:R-:W-:Y:S02]  /*0280*/  IADD3.X R18, PT, PT, R7, -0x1, ~R30, P2, P3 ;  /* 0xffffffff07127810 */ /* 0x000fe400017e6c1e */
[CC--:B--2---:R-:W-:Y:S02]  /*0290*/  SHF.L.U32 R9, R11.reuse, R10.reuse, RZ ;  /* 0x0000000a0b097219 */ /* 0x0c4fe400000006ff */
[----:B------:R-:W-:Y:S02]  /*02a0*/  ISETP.NE.U32.AND P2, PT, R18, RZ, PT ;  /* 0x000000ff1200720c */ /* 0x000fe40003f45070 */
[----:B------:R-:W-:Y:S02]  /*02b0*/  SHF.L.U64.HI R11, R11, R10, 0xffffffff ;  /* 0xffffffff0b0b7419 */ /* 0x000fe4000001020a */
[CC--:B------:R-:W-:Y:S02]  /*02c0*/  ISETP.GT.U32.AND P0, PT, R9.reuse, R12.reuse, PT ;  /* 0x0000000c0900720c */ /* 0x0c0fe40003f04070 */
[----:B------:R-:W-:-:S02]  /*02d0*/  ISETP.LT.U32.AND P1, PT, R9, R12, PT ;  /* 0x0000000c0900720c */ /* 0x000fc40003f21070 */
[CC--:B------:R-:W-:Y:S02]  /*02e0*/  ISETP.GT.U32.AND.EX P0, PT, R11.reuse, R14.reuse, PT, P0 ;  /* 0x0000000e0b00720c */ /* 0x0c0fe40003f04100 */
[----:B------:R-:W-:Y:S02]  /*02f0*/  ISETP.LT.U32.AND.EX P1, PT, R11, R14, PT, P1 ;  /* 0x0000000e0b00720c */ /* 0x000fe40003f21110 */
[CC--:B------:R-:W-:Y:S02]  /*0300*/  SEL R10, R9.reuse, R12.reuse, P0 ;  /* 0x0000000c090a7207 */ /* 0x0c0fe40000000000 */
[----:B------:R-:W-:Y:S02]  /*0310*/  SEL R7, R9, R12, P1 ;  /* 0x0000000c09077207 */ /* 0x000fe40000800000 */
[CC--:B------:R-:W-:Y:S02]  /*0320*/  SEL R9, R11.reuse, R14.reuse, P0 ;  /* 0x0000000e0b097207 */ /* 0x0c0fe40000000000 */
[----:B------:R-:W-:Y:S01]  /*0330*/  SEL R11, R11, R14, P1 ;  /* 0x0000000e0b0b7207 */ /* 0x000fe20000800000 */
[----:B------:R-:W-:Y:S06]  /*0340*/  @P2 BRA `(.L_x_58) ;  /* 0x0000000000502947 */ /* 0x000fec0003800000 */
        /* <DEDUP_REMOVED lines=14> */
[----:B------:R-:W-:Y:S01]  /*0430*/  @P0 IADD3 R17, PT, PT, -R8, R17, RZ ;  /* 0x0000001108110210 */ /* 0x000fe20007ffe1ff */
[----:B------:R-:W-:-:S03]  /*0440*/  @P0 VIADD R12, R12, 0x1 ;  /* 0x000000010c0c0836 */ /* 0x000fc60000000000 */
[----:B------:R-:W-:-:S13]  /*0450*/  ISETP.GE.U32.AND P1, PT, R17, R8, PT ;  /* 0x000000081100720c */ /* 0x000fda0003f26070 */
[----:B------:R-:W-:Y:S02]  /*0460*/  @P1 IADD3 R12, PT, PT, R12, 0x1, RZ ;  /* 0x000000010c0c1810 */ /* 0x000fe40007ffe0ff */
[----:B------:R-:W-:Y:S01]  /*0470*/  @!P2 LOP3.LUT R12, RZ, R8, RZ, 0x33, !PT ;  /* 0x00000008ff0ca212 */ /* 0x000fe200078e33ff */
[----:B------:R-:W-:Y:S06]  /*0480*/  BRA `(.L_x_59) ;  /* 0x0000000000087947 */ /* 0x000fec0003800000 */
.L_x_58:
[----:B------:R-:W-:-:S07]  /*0490*/  MOV R16, 0x4b0 ;  /* 0x000004b000107802 */ /* 0x000fce0000000f00 */
[----:B------:R-:W-:Y:S05]  /*04a0*/  CALL.REL.NOINC `($__internal_3_$__cuda_sm20_div_u64) ;  /* 0x0000001800487944 */ /* 0x000fea0003c00000 */
.L_x_59:
[----:B------:R-:W-:Y:S05]  /*04b0*/  BSYNC.RECONVERGENT B1 ;  /* 0x0000000000017941 */ /* 0x000fea0003800200 */
.L_x_57:
[----:B------:R-:W-:Y:S01]  /*04c0*/  IADD3 R4, P0, PT, R12, R4, RZ ;  /* 0x000000040c047210 */ /* 0x000fe20007f1e0ff */
[----:B------:R-:W0:Y:S01]  /*04d0*/  LDCU UR5, c[0x0][0x3a0] ;  /* 0x00007400ff0577ac */ /* 0x000e220008000800 */
[----:B------:R-:W-:Y:S01]  /*04e0*/  BSSY.RECONVERGENT B1, `(.L_x_60) ;  /* 0x000004d000017945 */ /* 0x000fe20003800200 */
[----:B------:R-:W-:Y:S02]  /*04f0*/  CS2R R16, SRZ ;  /* 0x0000000000107805 */ /* 0x000fe4000001ff00 */
[----:B------:R-:W-:Y:S01]  /*0500*/  IADD3.X R12, PT, PT, RZ, R13, RZ, P0, !PT ;  /* 0x0000000dff0c7210 */ /* 0x000fe200007fe4ff */
[----:B------:R-:W1:Y:S01]  /*0510*/  LDCU UR8, c[0x0][0x398] ;  /* 0x00007300ff0877ac */ /* 0x000e620008000800 */
[C---:B------:R-:W-:Y:S02]  /*0520*/  LOP3.LUT R13, R4.reuse, 0x1, RZ, 0xc0, !PT ;  /* 0x00000001040d7812 */ /* 0x040fe400078ec0ff */
[----:B------:R-:W-:Y:S02]  /*0530*/  CS2R R14, SRZ ;  /* 0x00000000000e7805 */ /* 0x000fe4000001ff00 */
[----:B------:R-:W-:-:S02]  /*0540*/  ISETP.NE.U32.AND P1, PT, R4, RZ, PT ;  /* 0x000000ff0400720c */ /* 0x000fc40003f25070 */
[----:B------:R-:W-:Y:S02]  /*0550*/  CS2R R22, SRZ ;  /* 0x0000000000167805 */ /* 0x000fe4000001ff00 */
[----:B------:R-:W-:Y:S02]  /*0560*/  ISETP.NE.U32.AND P0, PT, R13, 0x1, PT ;  /* 0x000000010d00780c */ /* 0x000fe40003f05070 */
[----:B------:R-:W-:Y:S02]  /*0570*/  MOV R4, 0x1 ;  /* 0x0000000100047802 */ /* 0x000fe40000000f00 */
[----:B------:R-:W-:Y:S02]  /*0580*/  ISETP.NE.U32.AND.EX P0, PT, RZ, RZ, PT, P0 ;  /* 0x000000ffff00720c */ /* 0x000fe40003f05100 */
[----:B------:R-:W-:Y:S02]  /*0590*/  ISETP.NE.AND.EX P1, PT, R12, RZ, PT, P1 ;  /* 0x000000ff0c00720c */ /* 0x000fe40003f25310 */
[----:B------:R-:W-:-:S02]  /*05a0*/  CS2R R12, SRZ ;  /* 0x00000000000c7805 */ /* 0x000fc4000001ff00 */
[C---:B0-----:R-:W-:Y:S02]  /*05b0*/  SHF.L.U32 R26, R4.reuse, UR5, RZ ;  /* 0x00000005041a7c19 */ /* 0x041fe400080006ff */
[----:B-1----:R-:W-:-:S05]  /*05c0*/  SHF.L.U32 R4, R4, UR8, RZ ;  /* 0x0000000804047c19 */ /* 0x002fca00080006ff */
[----:B------:R-:W-:Y:S05]  /*05d0*/  @!P0 BRA `(.L_x_61) ;  /* 0x0000000000f48947 */ /* 0x000fea0003800000 */
[-C--:B------:R-:W-:Y:S01]  /*05e0*/  LOP3.LUT R14, R10, R5.reuse, RZ, 0xc0, !PT ;  /* 0x000000050a0e7212 */ /* 0x080fe200078ec0ff */
[----:B------:R-:W0:Y:S01]  /*05f0*/  LDCU.128 UR8, c[0x0][0x380] ;  /* 0x00007000ff0877ac */ /* 0x000e220008000c00 */
[-C--:B------:R-:W-:Y:S02]  /*0600*/  LOP3.LUT R13, R9, R6.reuse, RZ, 0xc0, !PT ;  /* 0x00000006090d7212 */ /* 0x080fe400078ec0ff */
        /* <DEDUP_REMOVED lines=11> */
[----:B------:R-:W-:Y:S02]  /*06c0*/  LOP3.LUT R14, R14, R13, RZ, 0xfc, !PT ;  /* 0x0000000d0e0e7212 */ /* 0x000fe400078efcff */
[----:B------:R-:W-:Y:S02]  /*06d0*/  SHF.L.U64.HI R5, R12, 0x4, R15 ;  /* 0x000000040c057819 */ /* 0x000fe4000001020f */
[C---:B0-----:R-:W-:Y:S02]  /*06e0*/  IADD3 R12, P0, PT, R14.reuse, UR10, RZ ;  /* 0x0000000a0e0c7c10 */ /* 0x041fe4000ff1e0ff */
[----:B------:R-:W-:Y:S02]  /*06f0*/  LOP3.LUT R5, R5, R6, RZ, 0xfc, !PT ;  /* 0x0000000605057212 */ /* 0x000fe400078efcff */
[----:B------:R-:W-:-:S02]  /*0700*/  IADD3 R14, P2, PT, R14, UR8, RZ ;  /* 0x000000080e0e7c10 */ /* 0x000fc4000ff5e0ff */
[C---:B------:R-:W-:Y:S02]  /*0710*/  IADD3.X R13, PT, PT, R5.reuse, UR11, RZ, P0, !PT ;  /* 0x0000000b050d7c10 */ /* 0x040fe400087fe4ff */
[----:B------:R-:W-:Y:S01]  /*0720*/  IADD3.X R15, PT, PT, R5, UR9, RZ, P2, !PT ;  /* 0x00000009050f7c10 */ /* 0x000fe200097fe4ff */
[----:B------:R-:W-:-:S04]  /*0730*/  IMAD.WIDE R20, R26, 0x8, R12 ;  /* 0x000000081a147825 */ /* 0x000fc800078e020c */
[----:B------:R-:W-:-:S04]  /*0740*/  IMAD.WIDE R22, R26, 0x8, R14 ;  /* 0x000000081a167825 */ /* 0x000fc800078e020e */
[C---:B------:R-:W-:Y:S02]  /*0750*/  IMAD.WIDE R16, R4.reuse, 0x8, R12 ;  /* 0x0000000804107825 */ /* 0x040fe400078e020c */
[----:B------:R-:W2:Y:S02]  /*0760*/  LDG.E.64 R12, desc[UR6][R12.64] ;  /* 0x000000060c0c7981 */ /* 0x000ea4000c1e1b00 */
[C---:B------:R-:W-:Y:S02]  /*0770*/  IMAD.WIDE R18, R4.reuse, 0x8, R14 ;  /* 0x0000000804127825 */ /* 0x040fe400078e020e */
[----:B------:R-:W2:Y:S02]  /*0780*/  LDG.E.64 R14, desc[UR6][R14.64] ;  /* 0x000000060e0e7981 */ /* 0x000ea4000c1e1b00 */
[C---:B------:R-:W-:Y:S02]  /*0790*/  IMAD.WIDE R24, R4.reuse, 0x8, R20 ;  /* 0x0000000804187825 */ /* 0x040fe400078e0214 */
[----:B------:R-:W3:Y:S02]  /*07a0*/  LDG.E.64 R16, desc[UR6][R16.64] ;  /* 0x0000000610107981 */ /* 0x000ee4000c1e1b00 */
[----:B------:R-:W-:-:S02]  /*07b0*/  IMAD.WIDE R28, R4, 0x8, R22 ;  /* 0x00000008041c7825 */ /* 0x000fc400078e0216 */
[----:B------:R-:W3:Y:S04]  /*07c0*/  LDG.E.64 R18, desc[UR6][R18.64] ;  /* 0x0000000612127981 */ /* 0x000ee8000c1e1b00 */
[----:B------:R-:W4:Y:S04]  /*07d0*/  LDG.E.64 R20, desc[UR6][R20.64] ;  /* 0x0000000614147981 */ /* 0x000f28000c1e1b00 */
[----:B------:R-:W4:Y:S04]  /*07e0*/  LDG.E.64 R22, desc[UR6][R22.64] ;  /* 0x0000000616167981 */ /* 0x000f28000c1e1b00 */
[----:B------:R-:W5:Y:S04]  /*07f0*/  LDG.E.64 R24, desc[UR6][R24.64] ;  /* 0x0000000618187981 */ /* 0x000f68000c1e1b00 */
[----:B------:R-:W5:Y:S01]  /*0800*/  LDG.E.64 R28, desc[UR6][R28.64] ;  /* 0x000000061c1c7981 */ /* 0x000f62000c1e1b00 */
[-C--:B--2---:R-:W-:Y:S01]  /*0810*/  FMUL R5, R13, R15.reuse ;  /* 0x0000000f0d057220 */ /* 0x084fe20000400000 */
[----:B------:R-:W-:-:S03]  /*0820*/  FMUL R6, R12, R15 ;  /* 0x0000000f0c067220 */ /* 0x000fc60000400000 */
[-C--:B------:R-:W-:Y:S01]  /*0830*/  FFMA R12, R12, R14.reuse, -R5 ;  /* 0x0000000e0c0c7223 */ /* 0x080fe20000000805 */
[----:B------:R-:W-:Y:S01]  /*0840*/  FFMA R13, R13, R14, R6 ;  /* 0x0000000e0d0d7223 */ /* 0x000fe20000000006 */
[-C--:B---3--:R-:W-:Y:S01]  /*0850*/  FMUL R15, R17, R19.reuse ;  /* 0x00000013110f7220 */ /* 0x088fe20000400000 */
[----:B------:R-:W-:-:S03]  /*0860*/  FMUL R32, R16, R19 ;  /* 0x0000001310207220 */ /* 0x000fc60000400000 */
[-C--:B------:R-:W-:Y:S01]  /*0870*/  FFMA R14, R16, R18.reuse, -R15 ;  /* 0x00000012100e7223 */ /* 0x080fe2000000080f */
[----:B------:R-:W-:Y:S01]  /*0880*/  FFMA R32, R17, R18, R32 ;  /* 0x0000001211207223 */ /* 0x000fe20000000020 */
[-C--:B----4-:R-:W-:Y:S01]  /*0890*/  FMUL R5, R21, R23.reuse ;  /* 0x0000001715057220 */ /* 0x090fe20000400000 */
[----:B------:R-:W-:-:S03]  /*08a0*/  FMUL R6, R20, R23 ;  /* 0x0000001714067220 */ /* 0x000fc60000400000 */
[-C--:B------:R-:W-:Y:S01]  /*08b0*/  FFMA R20, R20, R22.reuse, -R5 ;  /* 0x0000001614147223 */ /* 0x080fe20000000805 */
[-C--:B-----5:R-:W-:Y:S01]  /*08c0*/  FMUL R15, R25, R29.reuse ;  /* 0x0000001d190f7220 */ /* 0x0a0fe20000400000 */
[C---:B------:R-:W-:Y:S01]  /*08d0*/  FMUL R18, R24.reuse, R29 ;  /* 0x0000001d18127220 */ /* 0x040fe20000400000 */
[----:B------:R-:W-:Y:S02]  /*08e0*/  FFMA R21, R21, R22, R6 ;  /* 0x0000001615157223 */ /* 0x000fe40000000006 */
[-C--:B------:R-:W-:Y:S01]  /*08f0*/  FFMA R16, R24, R28.reuse, -R15 ;  /* 0x0000001c18107223 */ /* 0x080fe2000000080f */
[----:B------:R-:W-:Y:S01]  /*0900*/  FFMA R18, R25, R28, R18 ;  /* 0x0000001c19127223 */ /* 0x000fe20000000012 */
[----:B------:R-:W-:Y:S01]  /*0910*/  FADD R22, RZ, R12 ;  /* 0x0000000cff167221 */ /* 0x000fe20000000000 */
[----:B------:R-:W-:Y:S01]  /*0920*/  FADD R23, RZ, R13 ;  /* 0x0000000dff177221 */ /* 0x000fe20000000000 */
[----:B------:R-:W-:Y:S01]  /*0930*/  IMAD.MOV.U32 R5, RZ, RZ, R27 ;  /* 0x000000ffff057224 */ /* 0x000fe200078e001b */
[----:B------:R-:W-:Y:S01]  /*0940*/  MOV R6, R30 ;  /* 0x0000001e00067202 */ /* 0x000fe20000000f00 */
[----:B------:R-:W-:Y:S01]  /*0950*/  FADD R14, RZ, R14 ;  /* 0x0000000eff0e7221 */ /* 0x000fe20000000000 */
[----:B------:R-:W-:Y:S01]  /*0960*/  FADD R15, RZ, R32 ;  /* 0x00000020ff0f7221 */ /* 0x000fe20000000000 */
[----:B------:R-:W-:Y:S01]  /*0970*/  FADD R12, RZ, R20 ;  /* 0x00000014ff0c7221 */ /* 0x000fe20000000000 */
[----:B------:R-:W-:Y:S01]  /*0980*/  FADD R13, RZ, R21 ;  /* 0x00000015ff0d7221 */ /* 0x000fe20000000000 */
[----:B------:R-:W-:Y:S01]  /*0990*/  FADD R16, RZ, R16 ;  /* 0x00000010ff107221 */ /* 0x000fe20000000000 */
[----:B------:R-:W-:-:S07]  /*09a0*/  FADD R17, RZ, R18 ;  /* 0x00000012ff117221 */ /* 0x000fce0000000000 */
.L_x_61:
[----:B------:R-:W-:Y:S05]  /*09b0*/  BSYNC.RECONVERGENT B1 ;  /* 0x0000000000017941 */ /* 0x000fea0003800200 */
.L_x_60:
[----:B------:R-:W-:Y:S05]  /*09c0*/  @!P1 BRA `(.L_x_56) ;  /* 0x0000000400ec9947 */ /* 0x000fea0003800000 */
.L_x_62:
        /* <DEDUP_REMOVED lines=15> */
[----:B------:R-:W-:Y:S02]  /*0ac0*/  IADD3 R34, P0, PT, R32, UR14, RZ ;  /* 0x0000000e20227c10 */ /* 0x000fe4000ff1e0ff */
[----:B------:R-:W-:Y:S02]  /*0ad0*/  LOP3.LUT R18, R18, R21, RZ, 0xfc, !PT ;  /* 0x0000001512127212 */ /* 0x000fe400078efcff */
[----:B------:R-:W-:-:S02]  /*0ae0*/  IADD3 R32, P1, PT, R32, UR12, RZ ;  /* 0x0000000c20207c10 */ /* 0x000fc4000ff3e0ff */
[C---:B------:R-:W-:Y:S02]  /*0af0*/  IADD3.X R35, PT, PT, R18.reuse, UR15, RZ, P0, !PT ;  /* 0x0000000f12237c10 */ /* 0x040fe400087fe4ff */
[----:B------:R-:W-:-:S03]  /*0b00*/  IADD3.X R33, PT, PT, R18, UR13, RZ, P1, !PT ;  /* 0x0000000d12217c10 */ /* 0x000fc60008ffe4ff */
[----:B------:R-:W2:Y:S04]  /*0b10*/  LDG.E.64 R18, desc[UR6][R34.64] ;  /* 0x0000000622127981 */ /* 0x000ea8000c1e1b00 */
[----:B------:R-:W2:Y:S01]  /*0b20*/  LDG.E.64 R20, desc[UR6][R32.64] ;  /* 0x0000000620147981 */ /* 0x000ea2000c1e1b00 */
[----:B------:R-:W-:-:S04]  /*0b30*/  IMAD.WIDE R44, R26, 0x8, R34 ;  /* 0x000000081a2c7825 */ /* 0x000fc800078e0222 */
[----:B------:R-:W-:-:S04]  /*0b40*/  IMAD.WIDE R42, R26, 0x8, R32 ;  /* 0x000000081a2a7825 */ /* 0x000fc800078e0220 */
[----:B------:R-:W-:-:S04]  /*0b50*/  IMAD.WIDE R24, R4, 0x8, R34 ;  /* 0x0000000804187825 */ /* 0x000fc800078e0222 */
[----:B------:R-:W-:Y:S02]  /*0b60*/  IMAD.WIDE R28, R4, 0x8, R32 ;  /* 0x00000008041c7825 */ /* 0x000fe400078e0220 */
[----:B------:R-:W3:Y:S04]  /*0b70*/  LDG.E.64 R24, desc[UR6][R24.64] ;  /* 0x0000000618187981 */ /* 0x000ee8000c1e1b00 */
[----:B------:R-:W3:Y:S01]  /*0b80*/  LDG.E.64 R28, desc[UR6][R28.64] ;  /* 0x000000061c1c7981 */ /* 0x000ee2000c1e1b00 */
[-C--:B--2---:R-:W-:Y:S01]  /*0b90*/  FMUL R27, R19, R21.reuse ;  /* 0x00000015131b7220 */ /* 0x084fe20000400000 */
[----:B------:R-:W-:-:S03]  /*0ba0*/  FMUL R30, R18, R21 ;  /* 0x00000015121e7220 */ /* 0x000fc60000400000 */
[-C--:B------:R-:W-:Y:S01]  /*0bb0*/  FFMA R27, R18, R20.reuse, -R27 ;  /* 0x00000014121b7223 */ /* 0x080fe2000000081b */
[----:B------:R-:W-:Y:S02]  /*0bc0*/  FFMA R30, R19, R20, R30 ;  /* 0x00000014131e7223 */ /* 0x000fe4000000001e */
[----:B------:R0:W2:Y:S04]  /*0bd0*/  LDG.E.64 R18, desc[UR6][R44.64] ;  /* 0x000000062c127981 */ /* 0x0000a8000c1e1b00 */
[----:B------:R-:W2:Y:S01]  /*0be0*/  LDG.E.64 R20, desc[UR6][R42.64] ;  /* 0x000000062a147981 */ /* 0x000ea2000c1e1b00 */
[----:B------:R-:W-:-:S04]  /*0bf0*/  IADD3 R5, P0, PT, R8, R5, RZ ;  /* 0x0000000508057210 */ /* 0x000fc80007f1e0ff */
[----:B------:R-:W-:Y:S01]  /*0c00*/  IADD3.X R6, PT, PT, RZ, R6, RZ, P0, !PT ;  /* 0x00000006ff067210 */ /* 0x000fe200007fe4ff */
[-C--:B---3--:R-:W-:Y:S01]  /*0c10*/  FMUL R36, R24, R29.reuse ;  /* 0x0000001d18247220 */ /* 0x088fe20000400000 */
[----:B------:R-:W-:-:S03]  /*0c20*/  FMUL R33, R25, R29 ;  /* 0x0000001d19217220 */ /* 0x000fc60000400000 */
[----:B------:R-:W-:Y:S01]  /*0c30*/  FFMA R36, R25, R28, R36 ;  /* 0x0000001c19247223 */ /* 0x000fe20000000024 */
[----:B0-----:R-:W-:-:S04]  /*0c40*/  IMAD.WIDE R44, R4, 0x8, R44 ;  /* 0x00000008042c7825 */ /* 0x001fc800078e022c */
[----:B------:R-:W-:Y:S01]  /*0c50*/  FFMA R33, R24, R28, -R33 ;  /* 0x0000001c18217223 */ /* 0x000fe20000000821 */
[----:B------:R-:W-:Y:S01]  /*0c60*/  FADD R28, R27, R22 ;  /* 0x000000161b1c7221 */ /* 0x000fe20000000000 */
[----:B------:R-:W-:Y:S01]  /*0c70*/  FADD R27, R30, R23 ;  /* 0x000000171e1b7221 */ /* 0x000fe20000000000 */
[-C--:B--2---:R-:W-:Y:S01]  /*0c80*/  FMUL R31, R19, R21.reuse ;  /* 0x00000015131f7220 */ /* 0x084fe20000400000 */
[----:B------:R-:W-:-:S03]  /*0c90*/  FMUL R34, R18, R21 ;  /* 0x0000001512227220 */ /* 0x000fc60000400000 */
[-C--:B------:R-:W-:Y:S01]  /*0ca0*/  FFMA R31, R18, R20.reuse, -R31 ;  /* 0x00000014121f7223 */ /* 0x080fe2000000081f */
[----:B------:R-:W-:Y:S01]  /*0cb0*/  FFMA R34, R19, R20, R34 ;  /* 0x0000001413227223 */ /* 0x000fe20000000022 */
[----:B------:R-:W-:Y:S02]  /*0cc0*/  LOP3.LUT R20, R5, R10, RZ, 0xc0, !PT ;  /* 0x0000000a05147212 */ /* 0x000fe400078ec0ff */
[----:B------:R-:W-:Y:S02]  /*0cd0*/  LOP3.LUT R19, R6, R9, RZ, 0xc0, !PT ;  /* 0x0000000906137212 */ /* 0x000fe400078ec0ff */
[C---:B------:R-:W-:Y:S02]  /*0ce0*/  SHF.L.U32 R18, R20.reuse, 0x1, RZ ;  /* 0x0000000114127819 */ /* 0x040fe400000006ff */
[----:B------:R-:W-:Y:S02]  /*0cf0*/  SHF.L.U64.HI R20, R20, 0x1, R19 ;  /* 0x0000000114147819 */ /* 0x000fe40000010213 */
[----:B------:R-:W-:-:S02]  /*0d00*/  LOP3.LUT R18, R18, R5, R10, 0xf4, !PT ;  /* 0x0000000512127212 */ /* 0x000fc400078ef40a */
[----:B------:R-:W-:Y:S02]  /*0d10*/  LOP3.LUT R20, R20, R6, R9, 0xf4, !PT ;  /* 0x0000000614147212 */ /* 0x000fe400078ef409 */
[CC--:B------:R-:W-:Y:S02]  /*0d20*/  LOP3.LUT R19, R18.reuse, R7.reuse, RZ, 0xc0, !PT ;  /* 0x0000000712137212 */ /* 0x0c0fe400078ec0ff */
[----:B------:R-:W-:Y:S02]  /*0d30*/  LOP3.LUT R25, R18, R7, RZ, 0x30, !PT ;  /* 0x0000000712197212 */ /* 0x000fe400078e30ff */
[CC--:B------:R-:W-:Y:S01]  /*0d40*/  LOP3.LUT R18, R20.reuse, R11.reuse, RZ, 0x30, !PT ;  /* 0x0000000b14127212 */ /* 0x0c0fe200078e30ff */
[----:B------:R-:W-:Y:S01]  /*0d50*/  IMAD.SHL.U32 R38, R19, 0x10, RZ ;  /* 0x0000001013267824 */ /* 0x000fe200078e00ff */
[----:B------:R-:W-:Y:S02]  /*0d60*/  LOP3.LUT R20, R20, R11, RZ, 0xc0, !PT ;  /* 0x0000000b14147212 */ /* 0x000fe400078ec0ff */
[----:B------:R-:W-:-:S02]  /*0d70*/  SHF.L.U64.HI R18, R25, 0x3, R18 ;  /* 0x0000000319127819 */ /* 0x000fc40000010212 */
[----:B------:R-:W-:Y:S02]  /*0d80*/  SHF.L.U32 R25, R25, 0x3, RZ ;  /* 0x0000000319197819 */ /* 0x000fe400000006ff */
[----:B------:R-:W-:Y:S02]  /*0d90*/  SHF.L.U64.HI R21, R19, 0x4, R20 ;  /* 0x0000000413157819 */ /* 0x000fe40000010214 */
[----:B------:R-:W-:Y:S02]  /*0da0*/  LOP3.LUT R38, R38, R25, RZ, 0xfc, !PT ;  /* 0x0000001926267212 */ /* 0x000fe400078efcff */
[----:B------:R-:W-:Y:S01]  /*0db0*/  LOP3.LUT R18, R21, R18, RZ, 0xfc, !PT ;  /* 0x0000001215127212 */ /* 0x000fe200078efcff */
[----:B------:R-:W-:Y:S01]  /*0dc0*/  IMAD.WIDE R20, R4, 0x8, R42 ;  /* 0x0000000804147825 */ /* 0x000fe200078e022a */
[C---:B------:R-:W-:Y:S02]  /*0dd0*/  IADD3 R40, P0, PT, R38.reuse, UR14, RZ ;  /* 0x0000000e26287c10 */ /* 0x040fe4000ff1e0ff */
[----:B------:R-:W-:-:S02]  /*0de0*/  IADD3 R38, P1, PT, R38, UR12, RZ ;  /* 0x0000000c26267c10 */ /* 0x000fc4000ff3e0ff */
[C---:B------:R-:W-:Y:S01]  /*0df0*/  IADD3.X R41, PT, PT, R18.reuse, UR15, RZ, P0, !PT ;  /* 0x0000000f12297c10 */ /* 0x040fe200087fe4ff */
[----:B------:R-:W2:Y:S01]  /*0e00*/  LDG.E.64 R20, desc[UR6][R20.64] ;  /* 0x0000000614147981 */ /* 0x000ea2000c1e1b00 */
[----:B------:R-:W-:-:S03]  /*0e10*/  IADD3.X R39, PT, PT, R18, UR13, RZ, P1, !PT ;  /* 0x0000000d12277c10 */ /* 0x000fc60008ffe4ff */
[----:B------:R-:W2:Y:S04]  /*0e20*/  LDG.E.64 R18, desc[UR6][R44.64] ;  /* 0x000000062c127981 */ /* 0x000ea8000c1e1b00 */
[----:B------:R-:W3:Y:S04]  /*0e30*/  LDG.E.64 R22, desc[UR6][R40.64] ;  /* 0x0000000628167981 */ /* 0x000ee8000c1e1b00 */
[----:B------:R-:W3:Y:S01]  /*0e40*/  LDG.E.64 R24, desc[UR6][R38.64] ;  /* 0x0000000626187981 */ /* 0x000ee2000c1e1b00 */
[----:B------:R-:W-:Y:S01]  /*0e50*/  FADD R30, R33, R14 ;  /* 0x0000000e211e7221 */ /* 0x000fe20000000000 */
[----:B------:R-:W-:Y:S01]  /*0e60*/  FADD R36, R36, R15 ;  /* 0x0000000f24247221 */ /* 0x000fe20000000000 */
[-C--:B--2---:R-:W-:Y:S01]  /*0e70*/  FMUL R32, R18, R21.reuse ;  /* 0x0000001512207220 */ /* 0x084fe20000400000 */
[----:B------:R-:W-:-:S03]  /*0e80*/  FMUL R29, R19, R21 ;  /* 0x00000015131d7220 */ /* 0x000fc60000400000 */
[-C--:B------:R-:W-:Y:S01]  /*0e90*/  FFMA R32, R19, R20.reuse, R32 ;  /* 0x0000001413207223 */ /* 0x080fe20000000020 */
[CC--:B---3--:R-:W-:Y:S01]  /*0ea0*/  FMUL R19, R23.reuse, R25.reuse ;  /* 0x0000001917137220 */ /* 0x0c8fe20000400000 */
[----:B------:R-:W-:Y:S01]  /*0eb0*/  FMUL R14, R22, R25 ;  /* 0x00000019160e7220 */ /* 0x000fe20000400000 */
[----:B------:R-:W-:Y:S02]  /*0ec0*/  FFMA R29, R18, R20, -R29 ;  /* 0x00000014121d7223 */ /* 0x000fe4000000081d */
[-C--:B------:R-:W-:Y:S01]  /*0ed0*/  FFMA R25, R22, R24.reuse, -R19 ;  /* 0x0000001816197223 */ /* 0x080fe20000000813 */
[----:B------:R-:W-:Y:S01]  /*0ee0*/  FFMA R24, R23, R24, R14 ;  /* 0x0000001817187223 */ /* 0x000fe2000000000e */
[----:B------:R-:W-:-:S04]  /*0ef0*/  IMAD.WIDE R14, R4, 0x8, R40 ;  /* 0x00000008040e7825 */ /* 0x000fc800078e0228 */
[----:B------:R-:W-:Y:S02]  /*0f00*/  IMAD.WIDE R20, R4, 0x8, R38 ;  /* 0x0000000804147825 */ /* 0x000fe400078e0226 */
[----:B------:R-:W2:Y:S04]  /*0f10*/  LDG.E.64 R14, desc[UR6][R14.64] ;  /* 0x000000060e0e7981 */ /* 0x000ea8000c1e1b00 */
[----:B------:R0:W2:Y:S01]  /*0f20*/  LDG.E.64 R18, desc[UR6][R20.64] ;  /* 0x0000000614127981 */ /* 0x0000a2000c1e1b00 */
[----:B------:R-:W-:Y:S01]  /*0f30*/  FADD R31, R31, R12 ;  /* 0x0000000c1f1f7221 */ /* 0x000fe20000000000 */
[----:B------:R-:W-:-:S04]  /*0f40*/  IMAD.WIDE R40, R26, 0x8, R40 ;  /* 0x000000081a287825 */ /* 0x000fc800078e0228 */
[----:B------:R-:W-:-:S04]  /*0f50*/  IMAD.WIDE R38, R26, 0x8, R38 ;  /* 0x000000081a267825 */ /* 0x000fc800078e0226 */
[----:B------:R-:W-:Y:S01]  /*0f60*/  FADD R34, R34, R13 ;  /* 0x0000000d22227221 */ /* 0x000fe20000000000 */
[----:B0-----:R-:W-:-:S06]  /*0f70*/  IMAD.WIDE R20, R4, 0x8, R38 ;  /* 0x0000000804147825 */ /* 0x001fcc00078e0226 */
[----:B------:R-:W3:Y:S01]  /*0f80*/  LDG.E.64 R20, desc[UR6][R20.64] ;  /* 0x0000000614147981 */ /* 0x000ee2000c1e1b00 */
[-C--:B--2---:R-:W-:Y:S01]  /*0f90*/  FMUL R33, R15, R19.reuse ;  /* 0x000000130f217220 */ /* 0x084fe20000400000 */
[----:B------:R-:W-:-:S03]  /*0fa0*/  FMUL R12, R14, R19 ;  /* 0x000000130e0c7220 */ /* 0x000fc60000400000 */
[-C--:B------:R-:W-:Y:S01]  /*0fb0*/  FFMA R33, R14, R18.reuse, -R33 ;  /* 0x000000120e217223 */ /* 0x080fe20000000821 */
[----:B------:R-:W-:Y:S01]  /*0fc0*/  FFMA R35, R15, R18, R12 ;  /* 0x000000120f237223 */ /* 0x000fe2000000000c */
[----:B------:R-:W-:Y:S01]  /*0fd0*/  IMAD.WIDE R18, R4, 0x8, R40 ;  /* 0x0000000804127825 */ /* 0x000fe200078e0228 */
[----:B------:R-:W2:Y:S04]  /*0fe0*/  LDG.E.64 R12, desc[UR6][R40.64] ;  /* 0x00000006280c7981 */ /* 0x000ea8000c1e1b00 */
[----:B------:R-:W2:Y:S04]  /*0ff0*/  LDG.E.64 R14, desc[UR6][R38.64] ;  /* 0x00000006260e7981 */ /* 0x000ea8000c1e1b00 */
[----:B------:R-:W3:Y:S01]  /*1000*/  LDG.E.64 R18, desc[UR6][R18.64] ;  /* 0x0000000612127981 */ /* 0x000ee2000c1e1b00 */
[----:B------:R-:W-:-:S04]  /*1010*/  IADD3 R5, P0, PT, R8, R5, RZ ;  /* 0x0000000508057210 */ /* 0x000fc80007f1e0ff */
[----:B------:R-:W-:Y:S02]  /*1020*/  IADD3.X R6, PT, PT, RZ, R6, RZ, P0, !PT ;  /* 0x00000006ff067210 */ /* 0x000fe400007fe4ff */
[----:B------:R-:W-:-:S04]  /*1030*/  ISETP.GE.U32.AND P0, PT, R5, R2, PT ;  /* 0x000000020500720c */ /* 0x000fc80003f06070 */
[----:B------:R-:W-:Y:S01]  /*1040*/  ISETP.GE.U32.AND.EX P0, PT, R6, R3, PT, P0 ;  /* 0x000000030600720c */ /* 0x000fe20003f06100 */
[----:B------:R-:W-:Y:S01]  /*1050*/  FADD R16, R29, R16 ;  /* 0x000000101d107221 */ /* 0x000fe20000000000 */
[----:B------:R-:W-:Y:S01]  /*1060*/  FADD R17, R32, R17 ;  /* 0x0000001120117221 */ /* 0x000fe20000000000 */
        /* <DEDUP_REMOVED lines=8> */
[----:B------:R-:W-:Y:S01]  /*10f0*/  FADD R22, R28, R25 ;  /* 0x000000191c167221 */ /* 0x000fe20000000000 */
[----:B------:R-:W-:Y:S01]  /*1100*/  FADD R23, R27, R24 ;  /* 0x000000181b177221 */ /* 0x000fe20000000000 */
[----:B------:R-:W-:Y:S01]  /*1110*/  FADD R14, R30, R33 ;  /* 0x000000211e0e7221 */ /* 0x000fe20000000000 */
[----:B------:R-:W-:Y:S01]  /*1120*/  FADD R15, R36, R35 ;  /* 0x00000023240f7221 */ /* 0x000fe20000000000 */
[----:B------:R-:W-:Y:S01]  /*1130*/  FADD R12, R31, R12 ;  /* 0x0000000c1f0c7221 */ /* 0x000fe20000000000 */
[----:B------:R-:W-:Y:S01]  /*1140*/  FADD R13, R34, R13 ;  /* 0x0000000d220d7221 */ /* 0x000fe20000000000 */
[----:B------:R-:W-:Y:S01]  /*1150*/  FADD R16, R16, R29 ;  /* 0x0000001d10107221 */ /* 0x000fe20000000000 */
[----:B------:R-:W-:Y:S01]  /*1160*/  FADD R17, R17, R20 ;  /* 0x0000001411117221 */ /* 0x000fe20000000000 */
[----:B------:R-:W-:Y:S06]  /*1170*/  @!P0 BRA `(.L_x_62) ;  /* 0xfffffff800148947 */ /* 0x000fec000383ffff */
.L_x_56:
[----:B------:R-:W-:Y:S05]  /*1180*/  BSYNC.RECONVERGENT B0 ;  /* 0x0000000000007941 */ /* 0x000fea0003800200 */
.L_x_55:
[----:B------:R-:W0:Y:S01]  /*1190*/  S2R R3, SR_TID.X ;  /* 0x0000000000037919 */ /* 0x000e220000002100 */
[----:B------:R-:W1:Y:S01]  /*11a0*/  S2UR UR5, SR_CgaCtaId ;  /* 0x00000000000579c3 */ /* 0x000e620000008800 */
[----:B------:R-:W-:Y:S01]  /*11b0*/  UMOV UR4, 0x400 ;  /* 0x0000040000047882 */ /* 0x000fe20000000000 */
[----:B------:R-:W-:Y:S01]  /*11c0*/  BSSY.RECONVERGENT B0, `(.L_x_63) ;  /* 0x0000024000007945 */ /* 0x000fe20003800200 */
[----:B-1----:R-:W-:Y:S01]  /*11d0*/  ULEA UR4, UR5, UR4, 0x18 ;  /* 0x0000000405047291 */ /* 0x002fe2000f8ec0ff */
[----:B0-----:R-:W-:-:S05]  /*11e0*/  ISETP.GE.U32.AND P0, PT, R3, 0x40, PT ;  /* 0x000000400300780c */ /* 0x001fca0003f06070 */
[C---:B------:R-:W-:Y:S02]  /*11f0*/  LEA R2, R3.reuse, UR4, 0x5 ;  /* 0x0000000403027c11 */ /* 0x040fe4000f8e28ff */
[C---:B------:R-:W-:Y:S02]  /*1200*/  ISETP.GT.U32.AND P1, PT, R3.reuse, 0x1f, PT ;  /* 0x0000001f0300780c */ /* 0x040fe40003f24070 */
[C---:B------:R-:W-:Y:S01]  /*1210*/  ISETP.GT.U32.AND P2, PT, R3.reuse, 0xf, PT ;  /* 0x0000000f0300780c */ /* 0x040fe20003f44070 */
[----:B------:R0:W-:Y:S01]  /*1220*/  STS.64 [R2], R22 ;  /* 0x0000001602007388 */ /* 0x0001e20000000a00 */
[C---:B------:R-:W-:Y:S02]  /*1230*/  ISETP.GT.U32.AND P3, PT, R3.reuse, 0x7, PT ;  /* 0x000000070300780c */ /* 0x040fe40003f64070 */
[C---:B------:R-:W-:Y:S01]  /*1240*/  ISETP.GT.U32.AND P4, PT, R3.reuse, 0x3, PT ;  /* 0x000000030300780c */ /* 0x040fe20003f84070 */
[----:B------:R0:W-:Y:S01]  /*1250*/  STS.64 [R2+0x10], R14 ;  /* 0x0000100e02007388 */ /* 0x0001e20000000a00 */
[----:B------:R-:W-:-:S02]  /*1260*/  ISETP.GT.U32.AND P5, PT, R3, 0x1, PT ;  /* 0x000000010300780c */ /* 0x000fc40003fa4070 */
[----:B------:R-:W-:Y:S01]  /*1270*/  ISETP.NE.AND P6, PT, R3, RZ, PT ;  /* 0x000000ff0300720c */ /* 0x000fe20003fc5270 */
[----:B------:R0:W-:Y:S04]  /*1280*/  STS.64 [R2+0x8], R12 ;  /* 0x0000080c02007388 */ /* 0x0001e80000000a00 */
[----:B------:R0:W-:Y:S01]  /*1290*/  STS.64 [R2+0x18], R16 ;  /* 0x0000181002007388 */ /* 0x0001e20000000a00 */
[----:B------:R-:W-:Y:S06]  /*12a0*/  BAR.SYNC.DEFER_BLOCKING 0x0 ;  /* 0x0000000000007b1d */ /* 0x000fec0000010000 */
[----:B------:R-:W-:Y:S05]  /*12b0*/  @P0 BRA `(.L_x_64) ;  /* 0x0000000000500947 */ /* 0x000fea0003800000 */
[----:B------:R-:W-:Y:S04]  /*12c0*/  LDS.64 R4, [R2] ;  /* 0x0000000002047984 */ /* 0x000fe80000000a00 */
[----:B------:R-:W1:Y:S04]  /*12d0*/  LDS.64 R6, [R2+0x800] ;  /* 0x0008000002067984 */ /* 0x000e680000000a00 */
[----:B------:R-:W-:Y:S04]  /*12e0*/  LDS.64 R8, [R2+0x10] ;  /* 0x0000100002087984 */ /* 0x000fe80000000a00 */
[----:B------:R-:W2:Y:S04]  /*12f0*/  LDS.64 R10, [R2+0x810] ;  /* 0x00081000020a7984 */ /* 0x000ea80000000a00 */
[----:B0-----:R-:W-:Y:S04]  /*1300*/  LDS.64 R12, [R2+0x8] ;  /* 0x00000800020c7984 */ /* 0x001fe80000000a00 */
[----:B------:R-:W0:Y:S04]  /*1310*/  LDS.64 R14, [R2+0x808] ;  /* 0x00080800020e7984 */ /* 0x000e280000000a00 */
[----:B------:R-:W-:Y:S04]  /*1320*/  LDS.64 R16, [R2+0x18] ;  /* 0x0000180002107984 */ /* 0x000fe80000000a00 */
[----:B------:R-:W3:Y:S01]  /*1330*/  LDS.64 R18, [R2+0x818] ;  /* 0x0008180002127984 */ /* 0x000ee20000000a00 */
[----:B-1----:R-:W-:Y:S01]  /*1340*/  FADD R4, R4, R6 ;  /* 0x0000000604047221 */ /* 0x002fe20000000000 */
[----:B------:R-:W-:-:S05]  /*1350*/  FADD R5, R5, R7 ;  /* 0x0000000705057221 */ /* 0x000fca0000000000 */
[----:B------:R1:W-:Y:S01]  /*1360*/  STS.64 [R2], R4 ;  /* 0x0000000402007388 */ /* 0x0003e20000000a00 */
[----:B--2---:R-:W-:Y:S01]  /*1370*/  FADD R8, R8, R10 ;  /* 0x0000000a08087221 */ /* 0x004fe20000000000 */
[----:B------:R-:W-:-:S05]  /*1380*/  FADD R9, R9, R11 ;  /* 0x0000000b09097221 */ /* 0x000fca0000000000 */
[----:B------:R1:W-:Y:S01]  /*1390*/  STS.64 [R2+0x10], R8 ;  /* 0x0000100802007388 */ /* 0x0003e20000000a00 */
[----:B0-----:R-:W-:Y:S01]  /*13a0*/  FADD R12, R12, R14 ;  /* 0x0000000e0c0c7221 */ /* 0x001fe20000000000 */
[----:B------:R-:W-:-:S05]  /*13b0*/  FADD R13, R13, R15 ;  /* 0x0000000f0d0d7221 */ /* 0x000fca0000000000 */
[----:B------:R1:W-:Y:S01]  /*13c0*/  STS.64 [R2+0x8], R12 ;  /* 0x0000080c02007388 */ /* 0x0003e20000000a00 */
[----:B---3--:R-:W-:Y:S01]  /*13d0*/  FADD R16, R16, R18 ;  /* 0x0000001210107221 */ /* 0x008fe20000000000 */
[----:B------:R-:W-:-:S05]  /*13e0*/  FADD R17, R17, R19 ;  /* 0x0000001311117221 */ /* 0x000fca0000000000 */
[----:B------:R1:W-:Y:S02]  /*13f0*/  STS.64 [R2+0x18], R16 ;  /* 0x0000181002007388 */ /* 0x0003e40000000a00 */
.L_x_64:
[----:B------:R-:W-:Y:S05]  /*1400*/  BSYNC.RECONVERGENT B0 ;  /* 0x0000000000007941 */ /* 0x000fea0003800200 */
.L_x_63:
[----:B------:R-:W-:Y:S06]  /*1410*/  BAR.SYNC.DEFER_BLOCKING 0x0 ;  /* 0x0000000000007b1d */ /* 0x000fec0000010000 */
[----:B------:R-:W-:Y:S04]  /*1420*/  BSSY.RECONVERGENT B0, `(.L_x_65) ;  /* 0x0000016000007945 */ /* 0x000fe80003800200 */
[----:B------:R-:W-:Y:S05]  /*1430*/  @P1 BRA `(.L_x_66) ;  /* 0x0000000000501947 */ /* 0x000fea0003800000 */
[----:B-1----:R-:W-:Y:S04]  /*1440*/  LDS.64 R4, [R2] ;  /* 0x0000000002047984 */ /* 0x002fe80000000a00 */
        /* <DEDUP_REMOVED lines=19> */
.L_x_66:
[----:B------:R-:W-:Y:S05]  /*1580*/  BSYNC.RECONVERGENT B0 ;  /* 0x0000000000007941 */ /* 0x000fea0003800200 */
.L_x_65:
[----:B------:R-:W-:Y:S06]  /*1590*/  BAR.SYNC.DEFER_BLOCKING 0x0 ;  /* 0x0000000000007b1d */ /* 0x000fec0000010000 */
[----:B------:R-:W-:Y:S04]  /*15a0*/  BSSY.RECONVERGENT B0, `(.L_x_67) ;  /* 0x0000016000007945 */ /* 0x000fe80003800200 */
[----:B------:R-:W-:Y:S05]  /*15b0*/  @P2 BRA `(.L_x_68) ;  /* 0x0000000000502947 */ /* 0x000fea0003800000 */
[----:B-1--4-:R-:W-:Y:S04]  /*15c0*/  LDS.64 R4, [R2] ;  /* 0x0000000002047984 */ /* 0x012fe80000000a00 */
        /* <DEDUP_REMOVED lines=19> */
.L_x_68:
[----:B------:R-:W-:Y:S05]  /*1700*/  BSYNC.RECONVERGENT B0 ;  /* 0x0000000000007941 */ /* 0x000fea0003800200 */
.L_x_67:
        /* <DEDUP_REMOVED lines=23> */
.L_x_70:
[----:B------:R-:W-:Y:S05]  /*1880*/  BSYNC.RECONVERGENT B0 ;  /* 0x0000000000007941 */ /* 0x000fea0003800200 */
.L_x_69:
        /* <DEDUP_REMOVED lines=23> */
.L_x_72:
[----:B------:R-:W-:Y:S05]  /*1a00*/  BSYNC.RECONVERGENT B0 ;  /* 0x0000000000007941 */ /* 0x000fea0003800200 */
.L_x_71:
        /* <DEDUP_REMOVED lines=23> */
.L_x_74:
[----:B------:R-:W-:Y:S05]  /*1b80*/  BSYNC.RECONVERGENT B0 ;  /* 0x0000000000007941 */ /* 0x000fea0003800200 */
.L_x_73:
        /* <DEDUP_REMOVED lines=9> */
[----:B------:R-:W1:Y:S02]  /*1c20*/  LDS.64 R8, [UR4+0x30] ;  /* 0x00003004ff087984 */ /* 0x000e640008000a00 */
[----:B-1----:R-:W-:Y:S01]  /*1c30*/  FADD R6, R6, R8 ;  /* 0x0000000806067221 */ /* 0x002fe20000000000 */
[----:B------:R-:W-:-:S02]  /*1c40*/  FADD R7, R7, R9 ;  /* 0x0000000907077221 */ /* 0x000fc40000000000 */
[----:B------:R-:W-:Y:S04]  /*1c50*/  LDS.64 R8, [R2+0x8] ;  /* 0x0000080002087984 */ /* 0x000fe80000000a00 */
[----:B------:R-:W-:Y:S04]  /*1c60*/  STS.64 [R2+0x10], R6 ;  /* 0x0000100602007388 */ /* 0x000fe80000000a00 */
[----:B------:R-:W1:Y:S02]  /*1c70*/  LDS.64 R10, [UR4+0x28] ;  /* 0x00002804ff0a7984 */ /* 0x000e640008000a00 */
[----:B-1----:R-:W-:Y:S01]  /*1c80*/  FADD R8, R8, R10 ;  /* 0x0000000a08087221 */ /* 0x002fe20000000000 */
[----:B------:R-:W-:-:S02]  /*1c90*/  FADD R9, R9, R11 ;  /* 0x0000000b09097221 */ /* 0x000fc40000000000 */
[----:B------:R-:W-:Y:S04]  /*1ca0*/  LDS.64 R10, [R2+0x18] ;  /* 0x00001800020a7984 */ /* 0x000fe80000000a00 */
[----:B------:R-:W-:Y:S04]  /*1cb0*/  STS.64 [R2+0x8], R8 ;  /* 0x0000080802007388 */ /* 0x000fe80000000a00 */
[----:B------:R-:W1:Y:S02]  /*1cc0*/  LDS.64 R4, [UR4+0x38] ;  /* 0x00003804ff047984 */ /* 0x000e640008000a00 */
[----:B-1----:R-:W-:Y:S01]  /*1cd0*/  FADD R4, R10, R4 ;  /* 0x000000040a047221 */ /* 0x002fe20000000000 */
[----:B------:R-:W-:-:S05]  /*1ce0*/  FADD R5, R11, R5 ;  /* 0x000000050b057221 */ /* 0x000fca0000000000 */
[----:B------:R2:W-:Y:S02]  /*1cf0*/  STS.64 [R2+0x18], R4 ;  /* 0x0000180402007388 */ /* 0x0005e40000000a00 */
.L_x_76:
[----:B------:R-:W-:Y:S05]  /*1d00*/  BSYNC.RECONVERGENT B0 ;  /* 0x0000000000007941 */ /* 0x000fea0003800200 */
.L_x_75:
[----:B------:R-:W-:Y:S06]  /*1d10*/  BAR.SYNC.DEFER_BLOCKING 0x0 ;  /* 0x0000000000007b1d */ /* 0x000fec0000010000 */
[----:B------:R-:W-:Y:S05]  /*1d20*/  @P6 EXIT ;  /* 0x000000000000694d */ /* 0x000fea0003800000 */
[----:B-1--4-:R-:W1:Y:S01]  /*1d30*/  LDS.128 R8, [UR4] ;  /* 0x00000004ff087984 */ /* 0x012e620008000c00 */
[----:B0-2---:R-:W0:Y:S01]  /*1d40*/  LDC.64 R2, c[0x0][0x390] ;  /* 0x0000e400ff027b82 */ /* 0x005e220000000a00 */
[----:B------:R-:W-:Y:S02]  /*1d50*/  SHF.L.U32 R5, R0, 0x2, RZ ;  /* 0x0000000200057819 */ /* 0x000fe400000006ff */
[----:B------:R-:W2:Y:S03]  /*1d60*/  LDS.128 R12, [UR4+0x10] ;  /* 0x00001004ff0c7984 */ /* 0x000ea60008000c00 */
[----:B0-----:R-:W-:-:S05]  /*1d70*/  IMAD.WIDE.U32 R2, R5, 0x8, R2 ;  /* 0x0000000805027825 */ /* 0x001fca00078e0002 */
[----:B-1----:R-:W-:Y:S04]  /*1d80*/  STG.E.64 desc[UR6][R2.64], R8 ;  /* 0x0000000802007986 */ /* 0x002fe8000c101b06 */
[----:B------:R-:W-:Y:S04]  /*1d90*/  STG.E.64 desc[UR6][R2.64+0x8], R10 ;  /* 0x0000080a02007986 */ /* 0x000fe8000c101b06 */
[----:B--2---:R-:W-:Y:S04]  /*1da0*/  STG.E.64 desc[UR6][R2.64+0x10], R12 ;  /* 0x0000100c02007986 */ /* 0x004fe8000c101b06 */
[----:B------:R-:W-:Y:S01]  /*1db0*/  STG.E.64 desc[UR6][R2.64+0x18], R14 ;  /* 0x0000180e02007986 */ /* 0x000fe2000c101b06 */
[----:B------:R-:W-:Y:S05]  /*1dc0*/  EXIT ;  /* 0x000000000000794d */ /* 0x000fea0003800000 */
        .weak           $__internal_3_$__cuda_sm20_div_u64
        .type           $__internal_3_$__cuda_sm20_div_u64,@function
        .size           $__internal_3_$__cuda_sm20_div_u64,(.L_x_115 - $__internal_3_$__cuda_sm20_div_u64)
$__internal_3_$__cuda_sm20_div_u64:
        /* <DEDUP_REMOVED lines=23> */
[----:B------:R-:W-:-:S04]  /*1f40*/  IMAD.HI.U32 R14, R15, R21, RZ ;  /* 0x000000150f0e7227 */ /* 0x000fc800078e00ff */
[----:B------:R-:W-:-:S04]  /*1f50*/  IMAD.X R12, RZ, RZ, ~R12, P0 ;  /* 0x000000ffff0c7224 */ /* 0x000fc800000e0e0c */
[----:B------:R-:W-:-:S04]  /*1f60*/  IMAD.WIDE.U32 R14, P0, R15, R12, R14 ;  /* 0x0000000c0f0e7225 */ /* 0x000fc8000780000e */
[C---:B------:R-:W-:Y:S02]  /*1f70*/  IMAD R20, R19.reuse, R12, RZ ;  /* 0x0000000c13147224 */ /* 0x040fe400078e02ff */
[----:B------:R-:W-:-:S04]  /*1f80*/  IMAD.HI.U32 R15, P1, R19, R21, R14 ;  /* 0x00000015130f7227 */ /* 0x000fc8000782000e */
        /* <DEDUP_REMOVED lines=14> */
[----:B------:R-:W-:Y:S02]  /*2070*/  IADD3 R21, P0, PT, -R12, R17, RZ ;  /* 0x000000110c157210 */ /* 0x000fe40007f1e1ff */
[----:B------:R-:W-:Y:S02]  /*2080*/  IADD3 R12, P2, PT, R15, 0x1, RZ ;  /* 0x000000010f0c7810 */ /* 0x000fe40007f5e0ff */
[----:B------:R-:W-:Y:S02]  /*2090*/  IADD3.X R18, PT, PT, ~R13, R18, RZ, P0, !PT ;  /* 0x000000120d127210 */ /* 0x000fe400007fe5ff */
[----:B------:R-:W-:Y:S02]  /*20a0*/  ISETP.GE.U32.AND P0, PT, R21, R8, PT ;  /* 0x000000081500720c */ /* 0x000fe40003f06070 */
[----:B------:R-:W-:Y:S02]  /*20b0*/  IADD3 R13, P1, PT, -R8, R21, RZ ;  /* 0x00000015080d7210 */ /* 0x000fe40007f3e1ff */
[----:B------:R-:W-:-:S02]  /*20c0*/  ISETP.GE.U32.AND.EX P0, PT, R18, RZ, PT, P0 ;  /* 0x000000ff1200720c */ /* 0x000fc40003f06100 */
[----:B------:R-:W-:Y:S02]  /*20d0*/  IADD3.X R17, PT, PT, R18, -0x1, RZ, P1, !PT ;  /* 0xffffffff12117810 */ /* 0x000fe40000ffe4ff */
[----:B------:R-:W-:Y:S02]  /*20e0*/  IADD3.X R14, PT, PT, RZ, R19, RZ, P2, !PT ;  /* 0x00000013ff0e7210 */ /* 0x000fe400017fe4ff */
[----:B------:R-:W-:Y:S02]  /*20f0*/  SEL R13, R13, R21, P0 ;  /* 0x000000150d0d7207 */ /* 0x000fe40000000000 */
[----:B------:R-:W-:Y:S02]  /*2100*/  SEL R15, R12, R15, P0 ;  /* 0x0000000f0c0f7207 */ /* 0x000fe40000000000 */
[----:B------:R-:W-:Y:S02]  /*2110*/  SEL R17, R17, R18, P0 ;  /* 0x0000001211117207 */ /* 0x000fe40000000000 */
[----:B------:R-:W-:-:S02]  /*2120*/  SEL R14, R14, R19, P0 ;  /* 0x000000130e0e7207 */ /* 0x000fc40000000000 */
[----:B------:R-:W-:Y:S02]  /*2130*/  ISETP.GE.U32.AND P0, PT, R13, R8, PT ;  /* 0x000000080d00720c */ /* 0x000fe40003f06070 */
[----:B------:R-:W-:Y:S02]  /*2140*/  IADD3 R12, P2, PT, R15, 0x1, RZ ;  /* 0x000000010f0c7810 */ /* 0x000fe40007f5e0ff */
[----:B------:R-:W-:Y:S02]  /*2150*/  ISETP.NE.U32.AND P1, PT, R8, RZ, PT ;  /* 0x000000ff0800720c */ /* 0x000fe40003f25070 */
[----:B------:R-:W-:Y:S02]  /*2160*/  ISETP.GE.U32.AND.EX P0, PT, R17, RZ, PT, P0 ;  /* 0x000000ff1100720c */ /* 0x000fe40003f06100 */
[----:B------:R-:W-:Y:S02]  /*2170*/  IADD3.X R13, PT, PT, RZ, R14, RZ, P2, !PT ;  /* 0x0000000eff0d7210 */ /* 0x000fe400017fe4ff */
[----:B------:R-:W-:-:S02]  /*2180*/  MOV R17, 0x0 ;  /* 0x0000000000117802 */ /* 0x000fc40000000f00 */
[----:B------:R-:W-:Y:S02]  /*2190*/  ISETP.NE.AND.EX P1, PT, RZ, RZ, PT, P1 ;  /* 0x000000ffff00720c */ /* 0x000fe40003f25310 */
[----:B------:R-:W-:Y:S02]  /*21a0*/  SEL R12, R12, R15, P0 ;  /* 0x0000000f0c0c7207 */ /* 0x000fe40000000000 */
[----:B------:R-:W-:Y:S02]  /*21b0*/  SEL R13, R13, R14, P0 ;  /* 0x0000000e0d0d7207 */ /* 0x000fe40000000000 */
[----:B------:R-:W-:Y:S02]  /*21c0*/  SEL R12, R12, 0xffffffff, P1 ;  /* 0xffffffff0c0c7807 */ /* 0x000fe40000800000 */
[----:B------:R-:W-:Y:S01]  /*21d0*/  SEL R13, R13, 0xffffffff, P1 ;  /* 0xffffffff0d0d7807 */ /* 0x000fe20000800000 */
[----:B------:R-:W-:Y:S06]  /*21e0*/  RET.REL.NODEC R16 `(_Z12_q2grad_diagPK6float2S1_PS_mmm) ;  /* 0xffffffdc10847950 */ /* 0x000fec0003c3ffff */
.L_x_77:
        /* <DEDUP_REMOVED lines=9> */
.L_x_115:


//--------------------- .text._Z7_q2gradPK6float2S1_PS_mmm --------------------------
	.section	.text._Z7_q2gradPK6float2S1_PS_mmm,"ax",@progbits
	.align	128
        .global         _Z7_q2gradPK6float2S1_PS_mmm
        .type           _Z7_q2gradPK6float2S1_PS_mmm,@function
        .size           _Z7_q2gradPK6float2S1_PS_mmm,(.L_x_126 - _Z7_q2gradPK6float2S1_PS_mmm)
        .other          _Z7_q2gradPK6float2S1_PS_mmm,@"STO_CUDA_ENTRY STV_DEFAULT"
_Z7_q2gradPK6float2S1_PS_mmm:
.text._Z7_q2gradPK6float2S1_PS_mmm:
        /* <DEDUP_REMOVED lines=14> */
[----:B------:R-:W3:Y:S01]  /*00e0*/  LDCU.128 UR12, c[0x0][0x380] ;  /* 0x00007000ff0c77ac */ /* 0x000ee20008000c00 */
        /* <DEDUP_REMOVED lines=11> */
[----:B------:R-:W-:Y:S02]  /*01a0*/  CS2R R10, SRZ ;  /* 0x00000000000a7805 */ /* 0x000fe4000001ff00 */
[--C-:B------:R-:W-:Y:S02]  /*01b0*/  SHF.R.U64 R4, R4, 0x2, R5.reuse ;  /* 0x0000000204047819 */ /* 0x100fe40000001205 */
[----:B------:R-:W-:Y:S01]  /*01c0*/  SHF.R.U32.HI R5, RZ, 0x2, R5 ;  /* 0x00000002ff057819 */ /* 0x000fe20000011605 */
[----:B0-----:R-:W-:-:S05]  /*01d0*/  IMAD R3, R0, UR4, R3 ;  /* 0x0000000400037c24 */ /* 0x001fca000f8e0203 */
[----:B------:R-:W-:-:S04]  /*01e0*/  ISETP.GT.U32.AND P0, PT, R4, R3, PT ;  /* 0x000000030400720c */ /* 0x000fc80003f04070 */
[----:B------:R-:W-:-:S13]  /*01f0*/  ISETP.GT.U32.AND.EX P0, PT, R5, RZ, PT, P0 ;  /* 0x000000ff0500720c */ /* 0x000fda0003f04100 */
[----:B--23--:R-:W-:Y:S05]  /*0200*/  @!P0 BRA `(.L_x_79) ;  /* 0x0000000800708947 */ /* 0x00cfea0003800000 */
[----:B------:R-:W0:Y:S01]  /*0210*/  LDC R7, c[0x0][0x398] ;  /* 0x0000e600ff077b82 */ /* 0x000e220000000800 */
[----:B------:R-:W-:-:S07]  /*0220*/  MOV R56, 0xffffffff ;  /* 0xffffffff00387802 */ /* 0x000fce0000000f00 */
        /* <DEDUP_REMOVED lines=9> */
[-C--:B------:R-:W-:Y:S01]  /*02c0*/  ISETP.GT.U32.AND.EX P1, PT, R56, R41.reuse, PT, P1 ;  /* 0x000000293800720c */ /* 0x080fe20003f24110 */
[----:B--2---:R-:W-:Y:S01]  /*02d0*/  IMAD R2, R2, UR4, RZ ;  /* 0x0000000402027c24 */ /* 0x004fe2000f8e02ff */
[----:B------:R-:W-:-:S02]  /*02e0*/  ISETP.LT.U32.AND.EX P0, PT, R56, R41, PT, P0 ;  /* 0x000000293800720c */ /* 0x000fc40003f01100 */
[CC--:B------:R-:W-:Y:S02]  /*02f0*/  SEL R54, R9.reuse, R6.reuse, P1 ;  /* 0x0000000609367207 */ /* 0x0c0fe40000800000 */
[CC--:B------:R-:W-:Y:S02]  /*0300*/  SEL R55, R56.reuse, R41.reuse, P1 ;  /* 0x0000002938377207 */ /* 0x0c0fe40000800000 */
[----:B------:R-:W-:Y:S02]  /*0310*/  SEL R9, R9, R6, P0 ;  /* 0x0000000609097207 */ /* 0x000fe40000000000 */
[----:B------:R-:W-:Y:S02]  /*0320*/  SEL R56, R56, R41, P0 ;  /* 0x0000002938387207 */ /* 0x000fe40000000000 */
[----:B------:R-:W-:Y:S02]  /*0330*/  SHF.L.U32 R8, R8, R43, RZ ;  /* 0x0000002b08087219 */ /* 0x000fe400000006ff */
[----:B------:R-:W-:-:S02]  /*0340*/  MOV R6, RZ ;  /* 0x000000ff00067202 */ /* 0x000fc40000000f00 */
[----:B------:R-:W-:-:S07]  /*0350*/  MOV R41, RZ ;  /* 0x000000ff00297202 */ /* 0x000fce0000000f00 */
.L_x_80:
        /* <DEDUP_REMOVED lines=23> */
[C---:B------:R-:W-:Y:S01]  /*04d0*/  IMAD.WIDE R44, R7.reuse, 0x8, R60 ;  /* 0x00000008072c7825 */ /* 0x040fe200078e023c */
[----:B------:R-:W3:Y:S03]  /*04e0*/  LDG.E.64 R46, desc[UR8][R58.64] ;  /* 0x000000083a2e7981 */ /* 0x000ee6000c1e1b00 */
[----:B------:R-:W-:Y:S02]  /*04f0*/  IMAD.WIDE R48, R7, 0x8, R58 ;  /* 0x0000000807307825 */ /* 0x000fe400078e023a */
[----:B------:R-:W4:Y:S04]  /*0500*/  LDG.E.64 R44, desc[UR8][R44.64] ;  /* 0x000000082c2c7981 */ /* 0x000f28000c1e1b00 */
[----:B------:R-:W5:Y:S01]  /*0510*/  LDG.E.64 R48, desc[UR8][R48.64] ;  /* 0x0000000830307981 */ /* 0x000f62000c1e1b00 */
[----:B--2---:R-:W-:-:S04]  /*0520*/  FMUL R57, R51, R43 ;  /* 0x0000002b33397220 */ /* 0x004fc80000400000 */
[----:B------:R-:W-:-:S04]  /*0530*/  FFMA R57, R50, R42, -R57 ;  /* 0x0000002a32397223 */ /* 0x000fc80000000839 */
[----:B------:R-:W-:Y:S01]  /*0540*/  FADD R10, R57, R10 ;  /* 0x0000000a390a7221 */ /* 0x000fe20000000000 */
[C---:B------:R-:W-:Y:S01]  /*0550*/  FMUL R57, R51.reuse, R42 ;  /* 0x0000002a33397220 */ /* 0x040fe20000400000 */
[----:B---3--:R-:W-:-:S03]  /*0560*/  FMUL R59, R51, R47 ;  /* 0x0000002f333b7220 */ /* 0x008fc60000400000 */
[C---:B------:R-:W-:Y:S01]  /*0570*/  FFMA R60, R50.reuse, R43, R57 ;  /* 0x0000002b323c7223 */ /* 0x040fe20000000039 */
[C---:B----4-:R-:W-:Y:S01]  /*0580*/  FMUL R57, R51.reuse, R44 ;  /* 0x0000002c33397220 */ /* 0x050fe20000400000 */
[-C--:B------:R-:W-:Y:S01]  /*0590*/  FFMA R59, R50, R46.reuse, -R59 ;  /* 0x0000002e323b7223 */ /* 0x080fe2000000083b */
[-C--:B------:R-:W-:Y:S01]  /*05a0*/  FMUL R61, R51, R45.reuse ;  /* 0x0000002d333d7220 */ /* 0x080fe20000400000 */
[----:B------:R-:W-:Y:S01]  /*05b0*/  FADD R11, R60, R11 ;  /* 0x0000000b3c0b7221 */ /* 0x000fe20000000000 */
[----:B------:R-:W-:Y:S01]  /*05c0*/  FFMA R58, R50, R45, R57 ;  /* 0x0000002d323a7223 */ /* 0x000fe20000000039 */
[----:B------:R-:W-:Y:S01]  /*05d0*/  FADD R18, R59, R18 ;  /* 0x000000123b127221 */ /* 0x000fe20000000000 */
[C---:B------:R-:W-:Y:S01]  /*05e0*/  FMUL R57, R51.reuse, R46 ;  /* 0x0000002e33397220 */ /* 0x040fe20000400000 */
[C---:B-----5:R-:W-:Y:S01]  /*05f0*/  FMUL R59, R51.reuse, R49 ;  /* 0x00000031333b7220 */ /* 0x060fe20000400000 */
[----:B------:R-:W-:Y:S01]  /*0600*/  FMUL R60, R51, R48 ;  /* 0x00000030333c7220 */ /* 0x000fe20000400000 */
[----:B------:R-:W-:Y:S01]  /*0610*/  FADD R27, R58, R27 ;  /* 0x0000001b3a1b7221 */ /* 0x000fe20000000000 */
[C---:B------:R-:W-:Y:S01]  /*0620*/  FFMA R58, R50.reuse, R47, R57 ;  /* 0x0000002f323a7223 */ /* 0x040fe20000000039 */
[C---:B------:R-:W-:Y:S01]  /*0630*/  FFMA R61, R50.reuse, R44, -R61 ;  /* 0x0000002c323d7223 */ /* 0x040fe2000000083d */
[C---:B------:R-:W-:Y:S01]  /*0640*/  FFMA R57, R50.reuse, R48, -R59 ;  /* 0x0000003032397223 */ /* 0x040fe2000000083b */
[----:B------:R-:W-:Y:S01]  /*0650*/  FFMA R60, R50, R49, R60 ;  /* 0x00000031323c7223 */ /* 0x000fe2000000003c */
[----:B------:R-:W-:-:S06]  /*0660*/  IMAD.WIDE R50, R7, 0x8, R52 ;  /* 0x0000000807327825 */ /* 0x000fcc00078e0234 */
[----:B------:R-:W2:Y:S01]  /*0670*/  LDG.E.64 R50, desc[UR8][R50.64] ;  /* 0x0000000832327981 */ /* 0x000ea2000c1e1b00 */
[----:B------:R-:W-:Y:S01]  /*0680*/  FADD R19, R58, R19 ;  /* 0x000000133a137221 */ /* 0x000fe20000000000 */
[----:B------:R-:W-:Y:S01]  /*0690*/  FADD R34, R57, R34 ;  /* 0x0000002239227221 */ /* 0x000fe20000000000 */
[----:B------:R-:W-:Y:S01]  /*06a0*/  FADD R35, R60, R35 ;  /* 0x000000233c237221 */ /* 0x000fe20000000000 */
[----:B------:R-:W-:-:S04]  /*06b0*/  IMAD.WIDE R52, R8, 0x8, R52 ;  /* 0x0000000808347825 */ /* 0x000fc800078e0234 */
[-C--:B--2---:R-:W-:Y:S01]  /*06c0*/  FMUL R57, R43, R51.reuse ;  /* 0x000000332b397220 */ /* 0x084fe20000400000 */
[----:B------:R-:W-:-:S03]  /*06d0*/  FMUL R58, R42, R51 ;  /* 0x000000332a3a7220 */ /* 0x000fc60000400000 */
[-C--:B------:R-:W-:Y:S01]  /*06e0*/  FFMA R57, R42, R50.reuse, -R57 ;  /* 0x000000322a397223 */ /* 0x080fe20000000839 */
[----:B------:R-:W-:-:S03]  /*06f0*/  FFMA R58, R43, R50, R58 ;  /* 0x000000322b3a7223 */ /* 0x000fc6000000003a */
[----:B------:R-:W-:Y:S01]  /*0700*/  FADD R14, R57, R14 ;  /* 0x0000000e390e7221 */ /* 0x000fe20000000000 */
[----:B------:R-:W-:Y:S01]  /*0710*/  FADD R15, R58, R15 ;  /* 0x0000000f3a0f7221 */ /* 0x000fe20000000000 */
[-C--:B------:R-:W-:Y:S01]  /*0720*/  FMUL R57, R45, R51.reuse ;  /* 0x000000332d397220 */ /* 0x080fe20000400000 */
[----:B------:R-:W-:-:S03]  /*0730*/  FMUL R58, R44, R51 ;  /* 0x000000332c3a7220 */ /* 0x000fc60000400000 */
[-C--:B------:R-:W-:Y:S01]  /*0740*/  FFMA R57, R44, R50.reuse, -R57 ;  /* 0x000000322c397223 */ /* 0x080fe20000000839 */
[-C--:B------:R-:W-:Y:S01]  /*0750*/  FFMA R58, R45, R50.reuse, R58 ;  /* 0x000000322d3a7223 */ /* 0x080fe2000000003a */
[-C--:B------:R-:W-:Y:S01]  /*0760*/  FMUL R59, R49, R51.reuse ;  /* 0x00000033313b7220 */ /* 0x080fe20000400000 */
[-C--:B------:R-:W-:Y:S01]  /*0770*/  FMUL R60, R48, R51.reuse ;  /* 0x00000033303c7220 */ /* 0x080fe20000400000 */
[----:B------:R-:W-:Y:S01]  /*0780*/  FADD R30, R57, R30 ;  /* 0x0000001e391e7221 */ /* 0x000fe20000000000 */
[----:B------:R-:W-:Y:S01]  /*0790*/  FADD R31, R58, R31 ;  /* 0x0000001f3a1f7221 */ /* 0x000fe20000000000 */
[-C--:B------:R-:W-:Y:S01]  /*07a0*/  FMUL R57, R47, R51.reuse ;  /* 0x000000332f397220 */ /* 0x080fe20000400000 */
[----:B------:R-:W-:Y:S01]  /*07b0*/  FMUL R58, R46, R51 ;  /* 0x000000332e3a7220 */ /* 0x000fe20000400000 */
[-C--:B------:R-:W-:Y:S01]  /*07c0*/  FFMA R59, R48, R50.reuse, -R59 ;  /* 0x00000032303b7223 */ /* 0x080fe2000000083b */
[-C--:B------:R-:W-:Y:S01]  /*07d0*/  FFMA R60, R49, R50.reuse, R60 ;  /* 0x00000032313c7223 */ /* 0x080fe2000000003c */
[-C--:B------:R-:W-:Y:S01]  /*07e0*/  FFMA R57, R46, R50.reuse, -R57 ;  /* 0x000000322e397223 */ /* 0x080fe20000000839 */
[----:B------:R-:W-:-:S02]  /*07f0*/  FFMA R58, R47, R50, R58 ;  /* 0x000000322f3a7223 */ /* 0x000fc4000000003a */
[----:B------:R0:W2:Y:S02]  /*0800*/  LDG.E.64 R50, desc[UR8][R52.64] ;  /* 0x0000000834327981 */ /* 0x0000a4000c1e1b00 */
[----:B0-----:R-:W-:-:S06]  /*0810*/  IMAD.WIDE R52, R7, 0x8, R52 ;  /* 0x0000000807347825 */ /* 0x001fcc00078e0234 */
[----:B------:R-:W3:Y:S01]  /*0820*/  LDG.E.64 R52, desc[UR8][R52.64] ;  /* 0x0000000834347981 */ /* 0x000ee2000c1e1b00 */
[----:B------:R-:W-:Y:S01]  /*0830*/  FADD R22, R57, R22 ;  /* 0x0000001639167221 */ /* 0x000fe20000000000 */
[----:B------:R-:W-:Y:S01]  /*0840*/  FADD R23, R58, R23 ;  /* 0x000000173a177221 */ /* 0x000fe20000000000 */
[----:B------:R-:W-:Y:S01]  /*0850*/  FADD R39, R60, R39 ;  /* 0x000000273c277221 */ /* 0x000fe20000000000 */
[----:B------:R-:W-:-:S04]  /*0860*/  IADD3 R3, P0, PT, R2, R3, RZ ;  /* 0x0000000302037210 */ /* 0x000fc80007f1e0ff */
[----:B------:R-:W-:Y:S02]  /*0870*/  IADD3.X R6, PT, PT, RZ, R6, RZ, P0, !PT ;  /* 0x00000006ff067210 */ /* 0x000fe400007fe4ff */
[----:B------:R-:W-:-:S04]  /*0880*/  ISETP.GE.U32.AND P0, PT, R3, R4, PT ;  /* 0x000000040300720c */ /* 0x000fc80003f06070 */
[----:B------:R-:W-:Y:S01]  /*0890*/  ISETP.GE.U32.AND.EX P0, PT, R6, R5, PT, P0 ;  /* 0x000000050600720c */ /* 0x000fe20003f06100 */
[----:B------:R-:W-:Y:S01]  /*08a0*/  FADD R26, R61, R26 ;  /* 0x0000001a3d1a7221 */ /* 0x000fe20000000000 */
[----:B------:R-:W-:Y:S01]  /*08b0*/  FADD R38, R59, R38 ;  /* 0x000000263b267221 */ /* 0x000fe20000000000 */
[----:B--2---:R-:W-:-:S04]  /*08c0*/  FMUL R57, R43, R51 ;  /* 0x000000332b397220 */ /* 0x004fc80000400000 */
[----:B------:R-:W-:-:S04]  /*08d0*/  FFMA R57, R42, R50, -R57 ;  /* 0x000000322a397223 */ /* 0x000fc80000000839 */
[----:B------:R-:W-:Y:S01]  /*08e0*/  FADD R12, R57, R12 ;  /* 0x0000000c390c7221 */ /* 0x000fe20000000000 */
[-C--:B------:R-:W-:Y:S01]  /*08f0*/  FMUL R57, R45, R51.reuse ;  /* 0x000000332d397220 */ /* 0x080fe20000400000 */
[----:B------:R-:W-:-:S03]  /*0900*/  FMUL R58, R42, R51 ;  /* 0x000000332a3a7220 */ /* 0x000fc60000400000 */
[-C--:B------:R-:W-:Y:S01]  /*0910*/  FFMA R57, R44, R50.reuse, -R57 ;  /* 0x000000322c397223 */ /* 0x080fe20000000839 */
[----:B------:R-:W-:-:S03]  /*0920*/  FFMA R58, R43, R50, R58 ;  /* 0x000000322b3a7223 */ /* 0x000fc6000000003a */
[----:B------:R-:W-:Y:S01]  /*0930*/  FADD R28, R57, R28 ;  /* 0x0000001c391c7221 */ /* 0x000fe20000000000 */
[-C--:B------:R-:W-:Y:S01]  /*0940*/  FMUL R57, R47, R51.reuse ;  /* 0x000000332f397220 */ /* 0x080fe20000400000 */
[----:B------:R-:W-:Y:S01]  /*0950*/  FADD R13, R58, R13 ;  /* 0x0000000d3a0d7221 */ /* 0x000fe20000000000 */
[-C--:B------:R-:W-:Y:S02]  /*0960*/  FMUL R58, R44, R51.reuse ;  /* 0x000000332c3a7220 */ /* 0x080fe40000400000 */
[-C--:B------:R-:W-:Y:S02]  /*0970*/  FFMA R57, R46, R50.reuse, -R57 ;  /* 0x000000322e397223 */ /* 0x080fe40000000839 */
[-C--:B------:R-:W-:Y:S02]  /*0980*/  FFMA R58, R45, R50.reuse, R58 ;  /* 0x000000322d3a7223 */ /* 0x080fe4000000003a */
[----:B------:R-:W-:Y:S01]  /*0990*/  FADD R20, R57, R20 ;  /* 0x0000001439147221 */ /* 0x000fe20000000000 */
[-C--:B------:R-:W-:Y:S01]  /*09a0*/  FMUL R57, R49, R51.reuse ;  /* 0x0000003331397220 */ /* 0x080fe20000400000 */
[----:B------:R-:W-:Y:S01]  /*09b0*/  FADD R29, R58, R29 ;  /* 0x0000001d3a1d7221 */ /* 0x000fe20000000000 */
[-C--:B------:R-:W-:Y:S01]  /*09c0*/  FMUL R58, R46, R51.reuse ;  /* 0x000000332e3a7220 */ /* 0x080fe20000400000 */
[C---:B------:R-:W-:Y:S01]  /*09d0*/  FMUL R60, R48.reuse, R51 ;  /* 0x00000033303c7220 */ /* 0x040fe20000400000 */
[----:B------:R-:W-:Y:S01]  /*09e0*/  FFMA R51, R48, R50, -R57 ;  /* 0x0000003230337223 */ /* 0x000fe20000000839 */
[----:B---3--:R-:W-:-:S04]  /*09f0*/  FMUL R57, R43, R53 ;  /* 0x000000352b397220 */ /* 0x008fc80000400000 */
[C---:B------:R-:W-:Y:S01]  /*0a00*/  FFMA R57, R42.reuse, R52, -R57 ;  /* 0x000000342a397223 */ /* 0x040fe20000000839 */
[----:B------:R-:W-:-:S04]  /*0a10*/  FMUL R42, R42, R53 ;  /* 0x000000352a2a7220 */ /* 0x000fc80000400000 */
[----:B------:R-:W-:Y:S01]  /*0a20*/  FFMA R42, R43, R52, R42 ;  /* 0x000000342b2a7223 */ /* 0x000fe2000000002a */
[----:B------:R-:W-:-:S04]  /*0a30*/  FMUL R43, R45, R53 ;  /* 0x000000352d2b7220 */ /* 0x000fc80000400000 */
[C---:B------:R-:W-:Y:S01]  /*0a40*/  FFMA R43, R44.reuse, R52, -R43 ;  /* 0x000000342c2b7223 */ /* 0x040fe2000000082b */
[----:B------:R-:W-:-:S04]  /*0a50*/  FMUL R44, R44, R53 ;  /* 0x000000352c2c7220 */ /* 0x000fc80000400000 */
[----:B------:R-:W-:Y:S01]  /*0a60*/  FFMA R44, R45, R52, R44 ;  /* 0x000000342d2c7223 */ /* 0x000fe2000000002c */
[----:B------:R-:W-:-:S04]  /*0a70*/  FMUL R45, R47, R53 ;  /* 0x000000352f2d7220 */ /* 0x000fc80000400000 */
[C---:B------:R-:W-:Y:S01]  /*0a80*/  FFMA R45, R46.reuse, R52, -R45 ;  /* 0x000000342e2d7223 */ /* 0x040fe2000000082d */
[-C--:B------:R-:W-:Y:S01]  /*0a90*/  FMUL R46, R46, R53.reuse ;  /* 0x000000352e2e7220 */ /* 0x080fe20000400000 */
[-C--:B------:R-:W-:Y:S01]  /*0aa0*/  FFMA R58, R47, R50.reuse, R58 ;  /* 0x000000322f3a7223 */ /* 0x080fe2000000003a */
[----:B------:R-:W-:Y:S01]  /*0ab0*/  FFMA R50, R49, R50, R60 ;  /* 0x0000003231327223 */ /* 0x000fe2000000003c */
[CC--:B------:R-:W-:Y:S01]  /*0ac0*/  FMUL R60, R48.reuse, R53.reuse ;  /* 0x00000035303c7220 */ /* 0x0c0fe20000400000 */
[-C--:B------:R-:W-:Y:S01]  /*0ad0*/  FFMA R46, R47, R52.reuse, R46 ;  /* 0x000000342f2e7223 */ /* 0x080fe2000000002e */
[C---:B------:R-:W-:Y:S02]  /*0ae0*/  FMUL R47, R49.reuse, R53 ;  /* 0x00000035312f7220 */ /* 0x040fe40000400000 */
[-C--:B------:R-:W-:Y:S02]  /*0af0*/  FFMA R60, R49, R52.reuse, R60 ;  /* 0x00000034313c7223 */ /* 0x080fe4000000003c */
[----:B------:R-:W-:Y:S01]  /*0b00*/  FFMA R47, R48, R52, -R47 ;  /* 0x00000034302f7223 */ /* 0x000fe2000000082f */
        /* <DEDUP_REMOVED lines=12> */
.L_x_79:
[----:B------:R-:W-:Y:S05]  /*0bd0*/  BSYNC.RECONVERGENT B0 ;  /* 0x0000000000007941 */ /* 0x000fea0003800200 */
.L_x_78:
        /* <DEDUP_REMOVED lines=23> */
.L_x_83:
[----:B------:R-:W-:Y:S01]  /*0d50*/  ISETP.GE.U32.AND P0, PT, R42, UR5, PT ;  /* 0x000000052a007c0c */ /* 0x000fe2000bf06070 */
[----:B------:R-:W-:-:S12]  /*0d60*/  BSSY.RECONVERGENT B0, `(.L_x_81) ;  /* 0x0000054000007945 */ /* 0x000fd80003800200 */
[----:B-1----:R-:W-:Y:S05]  /*0d70*/  @P0 BRA `(.L_x_82) ;  /* 0x0000000400480947 */ /* 0x002fea0003800000 */
[----:B------:R-:W-:Y:S01]  /*0d80*/  IADD3 R3, PT, PT, R42, UR5, RZ ;  /* 0x000000052a037c10 */ /* 0x000fe2000fffe0ff */
[----:B------:R-:W-:Y:S03]  /*0d90*/  LDS.64 R4, [R2] ;  /* 0x0000000002047984 */ /* 0x000fe60000000a00 */
[----:B------:R-:W-:-:S05]  /*0da0*/  LEA R3, R3, UR4, 0x7 ;  /* 0x0000000403037c11 */ /* 0x000fca000f8e38ff */
[----:B------:R-:W1:Y:S02]  /*0db0*/  LDS.64 R6, [R3] ;  /* 0x0000000003067984 */ /* 0x000e640000000a00 */
[----:B-1----:R-:W-:Y:S01]  /*0dc0*/  FADD R4, R4, R6 ;  /* 0x0000000604047221 */ /* 0x002fe20000000000 */
[----:B------:R-:W-:Y:S02]  /*0dd0*/  FADD R5, R5, R7 ;  /* 0x0000000705057221 */ /* 0x000fe40000000000 */
[----:B------:R-:W-:Y:S04]  /*0de0*/  LDS.64 R6, [R2+0x40] ;  /* 0x0000400002067984 */ /* 0x000fe80000000a00 */
[----:B------:R-:W-:Y:S04]  /*0df0*/  STS.64 [R2], R4 ;  /* 0x0000000402007388 */ /* 0x000fe80000000a00 */
[----:B------:R-:W1:Y:S02]  /*0e00*/  LDS.64 R8, [R3+0x40] ;  /* 0x0000400003087984 */ /* 0x000e640000000a00 */
[----:B-1----:R-:W-:Y:S01]  /*0e10*/  FADD R6, R6, R8 ;  /* 0x0000000806067221 */ /* 0x002fe20000000000 */
[----:B------:R-:W-:-:S02]  /*0e20*/  FADD R7, R7, R9 ;  /* 0x0000000907077221 */ /* 0x000fc40000000000 */
[----:B------:R-:W-:Y:S04]  /*0e30*/  LDS.64 R8, [R2+0x20] ;  /* 0x0000200002087984 */ /* 0x000fe80000000a00 */
[----:B------:R-:W-:Y:S04]  /*0e40*/  STS.64 [R2+0x40], R6 ;  /* 0x0000400602007388 */ /* 0x000fe80000000a00 */
[----:B0-----:R-:W0:Y:S02]  /*0e50*/  LDS.64 R10, [R3+0x20] ;  /* 0x00002000030a7984 */ /* 0x001e240000000a00 */
        /* <DEDUP_REMOVED lines=68> */
.L_x_82:
[----:B------:R-:W-:Y:S05]  /*12a0*/  BSYNC.RECONVERGENT B0 ;  /* 0x0000000000007941 */ /* 0x000fea0003800200 */
.L_x_81:
        /* <DEDUP_REMOVED lines=10> */
[----:B-1----:R-:W-:-:S06]  /*1350*/  SHF.L.U32 R5, R0, 0x4, RZ ;  /* 0x0000000400057819 */ /* 0x002fcc00000006ff */
[----:B0-----:R-:W0:Y:S01]  /*1360*/  LDC.64 R2, c[0x0][0x390] ;  /* 0x0000e400ff027b82 */ /* 0x001e220000000a00 */
        /* <DEDUP_REMOVED lines=27> */
.L_x_84:
        /* <DEDUP_REMOVED lines=14> */
.L_x_126:


//--------------------- .text._Z7_q1gradPK6float2S1_PS_mm --------------------------
	.section	.text._Z7_q1gradPK6float2S1_PS_mm,"ax",@progbits
	.align	128
        .global         _Z7_q1gradPK6float2S1_PS_mm
        .type           _Z7_q1gradPK6float2S1_PS_mm,@function
        .size           _Z7_q1gradPK6float2S1_PS_mm,(.L_x_116 - _Z7_q1gradPK6float2S1_PS_mm)
        .other          _Z7_q1gradPK6float2S1_PS_mm,@"STO_CUDA_ENTRY STV_DEFAULT"
_Z7_q1gradPK6float2S1_PS_mm:
.text._Z7_q1gradPK6float2S1_PS_mm:
        /* <DEDUP_REMOVED lines=15> */
[----:B------:R-:W-:Y:S01]  /*00f0*/  SHF.R.U64 R2, R2, 0x1, R5 ;  /* 0x0000000102027819 */ /* 0x000fe20000001205 */
[----:B0-----:R-:W-:Y:S01]  /*0100*/  IMAD R24, R0, UR4, R3 ;  /* 0x0000000400187c24 */ /* 0x001fe2000f8e0203 */
[----:B------:R-:W-:-:S04]  /*0110*/  SHF.R.U32.HI R3, RZ, 0x1, R5 ;  /* 0x00000001ff037819 */ /* 0x000fc80000011605 */
        /* <DEDUP_REMOVED lines=40> */
.L_x_88:
[----:B------:R-:W-:-:S07]  /*03a0*/  MOV R10, 0x3c0 ;  /* 0x000003c0000a7802 */ /* 0x000fce0000000f00 */
[----:B------:R-:W-:Y:S05]  /*03b0*/  CALL.REL.NOINC `($__internal_4_$__cuda_sm20_div_u64) ;  /* 0x0000001400a47944 */ /* 0x000fea0003c00000 */
.L_x_89:
[----:B------:R-:W-:Y:S05]  /*03c0*/  BSYNC.RECONVERGENT B1 ;  /* 0x0000000000017941 */ /* 0x000fea0003800200 */
.L_x_87:
[----:B------:R-:W-:Y:S01]  /*03d0*/  IADD3 R4, P0, PT, R6, R4, RZ ;  /* 0x0000000406047210 */ /* 0x000fe20007f1e0ff */
[----:B------:R-:W0:Y:S01]  /*03e0*/  LDC R8, c[0x0][0x398] ;  /* 0x0000e600ff087b82 */ /* 0x000e220000000800 */
[----:B------:R-:W-:Y:S01]  /*03f0*/  MOV R9, 0xffffffff ;  /* 0xffffffff00097802 */ /* 0x000fe20000000f00 */
[----:B------:R-:W-:Y:S01]  /*0400*/  BSSY.RECONVERGENT B1, `(.L_x_90) ;  /* 0x000003f000017945 */ /* 0x000fe20003800200 */
[----:B------:R-:W-:Y:S02]  /*0410*/  LOP3.LUT R10, R4, 0x1, RZ, 0xc0, !PT ;  /* 0x00000001040a7812 */ /* 0x000fe400078ec0ff */
[----:B------:R-:W-:Y:S02]  /*0420*/  CS2R R14, SRZ ;  /* 0x00000000000e7805 */ /* 0x000fe4000001ff00 */
[----:B------:R-:W-:Y:S02]  /*0430*/  IADD3.X R6, PT, PT, RZ, R7, RZ, P0, !PT ;  /* 0x00000007ff067210 */ /* 0x000fe400007fe4ff */
[----:B------:R-:W-:-:S02]  /*0440*/  CS2R R12, SRZ ;  /* 0x00000000000c7805 */ /* 0x000fc4000001ff00 */
[----:B------:R-:W-:Y:S02]  /*0450*/  ISETP.NE.U32.AND P0, PT, R10, 0x1, PT ;  /* 0x000000010a00780c */ /* 0x000fe40003f05070 */
[----:B------:R-:W-:Y:S02]  /*0460*/  CS2R R10, SRZ ;  /* 0x00000000000a7805 */ /* 0x000fe4000001ff00 */
[----:B------:R-:W-:Y:S02]  /*0470*/  ISETP.NE.U32.AND P1, PT, R4, RZ, PT ;  /* 0x000000ff0400720c */ /* 0x000fe40003f25070 */
[----:B------:R-:W-:Y:S02]  /*0480*/  ISETP.NE.U32.AND.EX P0, PT, RZ, RZ, PT, P0 ;  /* 0x000000ffff00720c */ /* 0x000fe40003f05100 */
[----:B------:R-:W-:Y:S02]  /*0490*/  MOV R7, 0x1 ;  /* 0x0000000100077802 */ /* 0x000fe40000000f00 */
[----:B------:R-:W-:-:S02]  /*04a0*/  ISETP.NE.AND.EX P1, PT, R6, RZ, PT, P1 ;  /* 0x000000ff0600720c */ /* 0x000fc40003f25310 */
[-C--:B0-----:R-:W-:Y:S02]  /*04b0*/  SHF.L.U32 R6, R7, R8.reuse, RZ ;  /* 0x0000000807067219 */ /* 0x081fe400000006ff */
[CC--:B------:R-:W-:Y:S02]  /*04c0*/  SHF.L.U64.HI R7, R9.reuse, R8.reuse, 0xffffffff ;  /* 0xffffffff09077419 */ /* 0x0c0fe40000010208 */
[----:B------:R-:W-:Y:S02]  /*04d0*/  SHF.L.U32 R4, R9, R8, RZ ;  /* 0x0000000809047219 */ /* 0x000fe400000006ff */
[----:B------:R-:W-:Y:S01]  /*04e0*/  CS2R R8, SRZ ;  /* 0x0000000000087805 */ /* 0x000fe2000001ff00 */
[----:B------:R-:W-:Y:S06]  /*04f0*/  @!P0 BRA `(.L_x_91) ;  /* 0x0000000000bc8947 */ /* 0x000fec0003800000 */
[----:B------:R-:W0:Y:S01]  /*0500*/  LDCU.128 UR8, c[0x0][0x380] ;  /* 0x00007000ff0877ac */ /* 0x000e220008000c00 */
        /* <DEDUP_REMOVED lines=10> */
[C---:B0-----:R-:W-:Y:S02]  /*05b0*/  IADD3 R8, P0, PT, R18.reuse, UR8, RZ ;  /* 0x0000000812087c10 */ /* 0x041fe4000ff1e0ff */
[----:B------:R-:W-:-:S02]  /*05c0*/  IADD3 R18, P2, PT, R18, UR10, RZ ;  /* 0x0000000a12127c10 */ /* 0x000fc4000ff5e0ff */
[C---:B------:R-:W-:Y:S02]  /*05d0*/  IADD3.X R9, PT, PT, R10.reuse, UR9, RZ, P0, !PT ;  /* 0x000000090a097c10 */ /* 0x040fe400087fe4ff */
[----:B------:R-:W-:Y:S01]  /*05e0*/  IADD3.X R19, PT, PT, R10, UR11, RZ, P2, !PT ;  /* 0x0000000b0a137c10 */ /* 0x000fe200097fe4ff */
[----:B------:R-:W-:-:S03]  /*05f0*/  IMAD.WIDE R10, R6, 0x8, R8 ;  /* 0x00000008060a7825 */ /* 0x000fc600078e0208 */
[----:B------:R-:W2:Y:S01]  /*0600*/  LDG.E.64 R8, desc[UR6][R8.64] ;  /* 0x0000000608087981 */ /* 0x000ea2000c1e1b00 */
[----:B------:R-:W-:-:S03]  /*0610*/  IMAD.WIDE R14, R6, 0x8, R18 ;  /* 0x00000008060e7825 */ /* 0x000fc600078e0212 */
[----:B------:R-:W2:Y:S04]  /*0620*/  LDG.E.64 R12, desc[UR6][R18.64] ;  /* 0x00000006120c7981 */ /* 0x000ea8000c1e1b00 */
[----:B------:R-:W3:Y:S04]  /*0630*/  LDG.E.64 R10, desc[UR6][R10.64] ;  /* 0x000000060a0a7981 */ /* 0x000ee8000c1e1b00 */
[----:B------:R-:W4:Y:S01]  /*0640*/  LDG.E.64 R14, desc[UR6][R14.64] ;  /* 0x000000060e0e7981 */ /* 0x000f22000c1e1b00 */
[----:B------:R-:W-:Y:S01]  /*0650*/  MOV R26, R16 ;  /* 0x00000010001a7202 */ /* 0x000fe20000000f00 */
[C---:B--2---:R-:W-:Y:S01]  /*0660*/  FMUL R21, R9.reuse, R13 ;  /* 0x0000000d09157220 */ /* 0x044fe20000400000 */
[----:B------:R-:W-:Y:S01]  /*0670*/  FMUL R22, R9, R12 ;  /* 0x0000000c09167220 */ /* 0x000fe20000400000 */
[----:B---3--:R-:W-:-:S02]  /*0680*/  FMUL R24, R12, R11 ;  /* 0x0000000b0c187220 */ /* 0x008fc40000400000 */
[C---:B------:R-:W-:Y:S01]  /*0690*/  FFMA R20, R8.reuse, R12, -R21 ;  /* 0x0000000c08147223 */ /* 0x040fe20000000815 */
[C---:B------:R-:W-:Y:S01]  /*06a0*/  FMUL R23, R13.reuse, R11 ;  /* 0x0000000b0d177220 */ /* 0x040fe20000400000 */
[----:B------:R-:W-:Y:S01]  /*06b0*/  FFMA R21, R8, R13, R22 ;  /* 0x0000000d08157223 */ /* 0x000fe20000000016 */
[----:B------:R-:W-:Y:S01]  /*06c0*/  FFMA R13, R13, R10, R24 ;  /* 0x0000000a0d0d7223 */ /* 0x000fe20000000018 */
[C---:B----4-:R-:W-:Y:S01]  /*06d0*/  FMUL R19, R9.reuse, R15 ;  /* 0x0000000f09137220 */ /* 0x050fe20000400000 */
[----:B------:R-:W-:Y:S01]  /*06e0*/  FMUL R22, R9, R14 ;  /* 0x0000000e09167220 */ /* 0x000fe20000400000 */
[CC--:B------:R-:W-:Y:S01]  /*06f0*/  FMUL R9, R15.reuse, R11.reuse ;  /* 0x0000000b0f097220 */ /* 0x0c0fe20000400000 */
[----:B------:R-:W-:Y:S01]  /*0700*/  FMUL R24, R14, R11 ;  /* 0x0000000b0e187220 */ /* 0x000fe20000400000 */
[----:B------:R-:W-:Y:S01]  /*0710*/  FFMA R12, R12, R10, -R23 ;  /* 0x0000000a0c0c7223 */ /* 0x000fe20000000817 */
[C---:B------:R-:W-:Y:S01]  /*0720*/  FFMA R18, R8.reuse, R14, -R19 ;  /* 0x0000000e08127223 */ /* 0x040fe20000000813 */
[----:B------:R-:W-:Y:S01]  /*0730*/  FFMA R22, R8, R15, R22 ;  /* 0x0000000f08167223 */ /* 0x000fe20000000016 */
[-C--:B------:R-:W-:Y:S01]  /*0740*/  FFMA R14, R14, R10.reuse, -R9 ;  /* 0x0000000a0e0e7223 */ /* 0x080fe20000000809 */
[----:B------:R-:W-:Y:S01]  /*0750*/  FFMA R15, R15, R10, R24 ;  /* 0x0000000a0f0f7223 */ /* 0x000fe20000000018 */
[----:B------:R-:W-:Y:S01]  /*0760*/  FADD R10, RZ, R12 ;  /* 0x0000000cff0a7221 */ /* 0x000fe20000000000 */
[----:B------:R-:W-:Y:S01]  /*0770*/  FADD R11, RZ, R13 ;  /* 0x0000000dff0b7221 */ /* 0x000fe20000000000 */
[----:B------:R-:W-:Y:S01]  /*0780*/  MOV R24, R17 ;  /* 0x0000001100187202 */ /* 0x000fe20000000f00 */
[----:B------:R-:W-:Y:S01]  /*0790*/  FADD R8, RZ, R20 ;  /* 0x00000014ff087221 */ /* 0x000fe20000000000 */
[----:B------:R-:W-:Y:S01]  /*07a0*/  FADD R9, RZ, R21 ;  /* 0x00000015ff097221 */ /* 0x000fe20000000000 */
[----:B------:R-:W-:Y:S01]  /*07b0*/  FADD R12, RZ, R18 ;  /* 0x00000012ff0c7221 */ /* 0x000fe20000000000 */
[----:B------:R-:W-:Y:S01]  /*07c0*/  FADD R13, RZ, R22 ;  /* 0x00000016ff0d7221 */ /* 0x000fe20000000000 */
[----:B------:R-:W-:Y:S01]  /*07d0*/  FADD R14, RZ, R14 ;  /* 0x0000000eff0e7221 */ /* 0x000fe20000000000 */
[----:B------:R-:W-:-:S07]  /*07e0*/  FADD R15, RZ, R15 ;  /* 0x0000000fff0f7221 */ /* 0x000fce0000000000 */
.L_x_91:
[----:B------:R-:W-:Y:S05]  /*07f0*/  BSYNC.RECONVERGENT B1 ;  /* 0x0000000000017941 */ /* 0x000fea0003800200 */
.L_x_90:
[----:B------:R-:W-:Y:S05]  /*0800*/  @!P1 BRA `(.L_x_86) ;  /* 0x00000004007c9947 */ /* 0x000fea0003800000 */
.L_x_92:
[CC--:B------:R-:W-:Y:S02]  /*0810*/  LOP3.LUT R19, R24.reuse, R4.reuse, RZ, 0xc0, !PT ;  /* 0x0000000418137212 */ /* 0x0c0fe400078ec0ff */
[----:B------:R-:W-:Y:S02]  /*0820*/  LOP3.LUT R16, R24, R4, RZ, 0x30, !PT ;  /* 0x0000000418107212 */ /* 0x000fe400078e30ff */
[----:B------:R-:W-:Y:S02]  /*0830*/  SHF.L.U32 R17, R19, 0x4, RZ ;  /* 0x0000000413117819 */ /* 0x000fe400000006ff */
[----:B------:R-:W-:Y:S02]  /*0840*/  SHF.L.U32 R28, R16, 0x3, RZ ;  /* 0x00000003101c7819 */ /* 0x000fe400000006ff */
[CC--:B------:R-:W-:Y:S02]  /*0850*/  LOP3.LUT R18, R26.reuse, R7.reuse, RZ, 0xc0, !PT ;  /* 0x000000071a127212 */ /* 0x0c0fe400078ec0ff */
[----:B------:R-:W-:-:S02]  /*0860*/  LOP3.LUT R21, R26, R7, RZ, 0x30, !PT ;  /* 0x000000071a157212 */ /* 0x000fc400078e30ff */
[----:B------:R-:W-:Y:S02]  /*0870*/  LOP3.LUT R28, R17, R28, RZ, 0xfc, !PT ;  /* 0x0000001c111c7212 */ /* 0x000fe400078efcff */
[----:B------:R-:W-:Y:S02]  /*0880*/  SHF.L.U64.HI R19, R19, 0x4, R18 ;  /* 0x0000000413137819 */ /* 0x000fe40000010212 */
[----:B------:R-:W-:Y:S02]  /*0890*/  SHF.L.U64.HI R16, R16, 0x3, R21 ;  /* 0x0000000310107819 */ /* 0x000fe40000010215 */
[C---:B------:R-:W-:Y:S02]  /*08a0*/  IADD3 R22, P0, PT, R28.reuse, UR12, RZ ;  /* 0x0000000c1c167c10 */ /* 0x040fe4000ff1e0ff */
[----:B------:R-:W-:Y:S02]  /*08b0*/  LOP3.LUT R16, R19, R16, RZ, 0xfc, !PT ;  /* 0x0000001013107212 */ /* 0x000fe400078efcff */
[----:B------:R-:W-:-:S02]  /*08c0*/  IADD3 R28, P1, PT, R28, UR14, RZ ;  /* 0x0000000e1c1c7c10 */ /* 0x000fc4000ff3e0ff */
[C---:B------:R-:W-:Y:S02]  /*08d0*/  IADD3.X R23, PT, PT, R16.reuse, UR13, RZ, P0, !PT ;  /* 0x0000000d10177c10 */ /* 0x040fe400087fe4ff */
[----:B------:R-:W-:-:S03]  /*08e0*/  IADD3.X R29, PT, PT, R16, UR15, RZ, P1, !PT ;  /* 0x0000000f101d7c10 */ /* 0x000fc60008ffe4ff */
[----:B------:R0:W2:Y:S04]  /*08f0*/  LDG.E.64 R16, desc[UR6][R22.64] ;  /* 0x0000000616107981 */ /* 0x0000a8000c1e1b00 */
[----:B------:R-:W2:Y:S01]  /*0900*/  LDG.E.64 R18, desc[UR6][R28.64] ;  /* 0x000000061c127981 */ /* 0x000ea2000c1e1b00 */
[----:B------:R-:W-:-:S04]  /*0910*/  IMAD.WIDE R20, R6, 0x8, R28 ;  /* 0x0000000806147825 */ /* 0x000fc800078e021c */
[----:B0-----:R-:W-:Y:S02]  /*0920*/  IMAD.WIDE R22, R6, 0x8, R22 ;  /* 0x0000000806167825 */ /* 0x001fe400078e0216 */
[----:B------:R-:W3:Y:S04]  /*0930*/  LDG.E.64 R20, desc[UR6][R20.64] ;  /* 0x0000000614147981 */ /* 0x000ee8000c1e1b00 */
[----:B------:R-:W4:Y:S01]  /*0940*/  LDG.E.64 R22, desc[UR6][R22.64] ;  /* 0x0000000616167981 */ /* 0x000f22000c1e1b00 */
[----:B------:R-:W-:Y:S01]  /*0950*/  IADD3 R24, P0, PT, R5, R24, RZ ;  /* 0x0000001805187210 */ /* 0x000fe20007f1e0ff */
[----:B--2---:R-:W-:-:S04]  /*0960*/  FMUL R25, R17, R19 ;  /* 0x0000001311197220 */ /* 0x004fc80000400000 */
[----:B------:R-:W-:Y:S01]  /*0970*/  FFMA R25, R16, R18, -R25 ;  /* 0x0000001210197223 */ /* 0x000fe20000000819 */
[----:B---3--:R-:W-:-:S03]  /*0980*/  FMUL R28, R17, R20 ;  /* 0x00000014111c7220 */ /* 0x008fc60000400000 */
[----:B------:R-:W-:Y:S01]  /*0990*/  FADD R8, R25, R8 ;  /* 0x0000000819087221 */ /* 0x000fe20000000000 */
[----:B------:R-:W-:-:S04]  /*09a0*/  FMUL R25, R17, R18 ;  /* 0x0000001211197220 */ /* 0x000fc80000400000 */
[----:B------:R-:W-:-:S04]  /*09b0*/  FFMA R25, R16, R19, R25 ;  /* 0x0000001310197223 */ /* 0x000fc80000000019 */
[----:B------:R-:W-:Y:S01]  /*09c0*/  FADD R9, R25, R9 ;  /* 0x0000000919097221 */ /* 0x000fe20000000000 */
[----:B------:R-:W-:-:S04]  /*09d0*/  FMUL R25, R17, R21 ;  /* 0x0000001511197220 */ /* 0x000fc80000400000 */
[C---:B------:R-:W-:Y:S01]  /*09e0*/  FFMA R17, R16.reuse, R20, -R25 ;  /* 0x0000001410117223 */ /* 0x040fe20000000819 */
[----:B----4-:R-:W-:Y:S01]  /*09f0*/  FMUL R25, R19, R23 ;  /* 0x0000001713197220 */ /* 0x010fe20000400000 */
[----:B------:R-:W-:Y:S01]  /*0a00*/  FFMA R16, R16, R21, R28 ;  /* 0x0000001510107223 */ /* 0x000fe2000000001c */
[-C--:B------:R-:W-:Y:S02]  /*0a10*/  FMUL R28, R20, R23.reuse ;  /* 0x00000017141c7220 */ /* 0x080fe40000400000 */
[C---:B------:R-:W-:Y:S01]  /*0a20*/  FFMA R25, R18.reuse, R22, -R25 ;  /* 0x0000001612197223 */ /* 0x040fe20000000819 */
[----:B------:R-:W-:-:S03]  /*0a30*/  FMUL R18, R18, R23 ;  /* 0x0000001712127220 */ /* 0x000fc60000400000 */
[----:B------:R-:W-:Y:S01]  /*0a40*/  FADD R25, R25, R10 ;  /* 0x0000000a19197221 */ /* 0x000fe20000000000 */
[----:B------:R-:W-:Y:S01]  /*0a50*/  FFMA R18, R19, R22, R18 ;  /* 0x0000001613127223 */ /* 0x000fe20000000012 */
[----:B------:R-:W-:Y:S01]  /*0a60*/  FMUL R19, R21, R23 ;  /* 0x0000001715137220 */ /* 0x000fe20000400000 */
[----:B------:R-:W-:-:S03]  /*0a70*/  FADD R23, R17, R12 ;  /* 0x0000000c11177221 */ /* 0x000fc60000000000 */
[----:B------:R-:W-:Y:S01]  /*0a80*/  FFMA R10, R20, R22, -R19 ;  /* 0x00000016140a7223 */ /* 0x000fe20000000813 */
[----:B------:R-:W-:Y:S01]  /*0a90*/  IADD3.X R20, PT, PT, RZ, R26, RZ, P0, !PT ;  /* 0x0000001aff147210 */ /* 0x000fe200007fe4ff */
[----:B------:R-:W-:Y:S01]  /*0aa0*/  FFMA R26, R21, R22, R28 ;  /* 0x00000016151a7223 */ /* 0x000fe2000000001c */
[-C--:B------:R-:W-:Y:S01]  /*0ab0*/  LOP3.LUT R21, R24, R4.reuse, RZ, 0x30, !PT ;  /* 0x0000000418157212 */ /* 0x080fe200078e30ff */
[----:B------:R-:W-:Y:S01]  /*0ac0*/  FADD R14, R10, R14 ;  /* 0x0000000e0a0e7221 */ /* 0x000fe20000000000 */
[-C--:B------:R-:W-:Y:S02]  /*0ad0*/  LOP3.LUT R22, R20, R7.reuse, RZ, 0x30, !PT ;  /* 0x0000000714167212 */ /* 0x080fe400078e30ff */
[----:B------:R-:W-:Y:S02]  /*0ae0*/  LOP3.LUT R28, R24, R4, RZ, 0xc0, !PT ;  /* 0x00000004181c7212 */ /* 0x000fe400078ec0ff */
[----:B------:R-:W-:Y:S02]  /*0af0*/  LOP3.LUT R19, R20, R7, RZ, 0xc0, !PT ;  /* 0x0000000714137212 */ /* 0x000fe400078ec0ff */
[----:B------:R-:W-:-:S02]  /*0b00*/  SHF.L.U64.HI R22, R21, 0x3, R22 ;  /* 0x0000000315167819 */ /* 0x000fc40000010216 */
[C---:B------:R-:W-:Y:S02]  /*0b10*/  SHF.L.U64.HI R19, R28.reuse, 0x4, R19 ;  /* 0x000000041c137819 */ /* 0x040fe40000010213 */
[----:B------:R-:W-:Y:S02]  /*0b20*/  SHF.L.U32 R21, R21, 0x3, RZ ;  /* 0x0000000315157819 */ /* 0x000fe400000006ff */
[----:B------:R-:W-:Y:S02]  /*0b30*/  SHF.L.U32 R28, R28, 0x4, RZ ;  /* 0x000000041c1c7819 */ /* 0x000fe400000006ff */
[----:B------:R-:W-:Y:S02]  /*0b40*/  LOP3.LUT R22, R19, R22, RZ, 0xfc, !PT ;  /* 0x0000001613167212 */ /* 0x000fe400078efcff */
[----:B------:R-:W-:Y:S01]  /*0b50*/  LOP3.LUT R28, R28, R21, RZ, 0xfc, !PT ;  /* 0x000000151c1c7212 */ /* 0x000fe200078efcff */
[----:B------:R-:W-:-:S03]  /*0b60*/  FADD R21, R18, R11 ;  /* 0x0000000b12157221 */ /* 0x000fc60000000000 */
[C---:B------:R-:W-:Y:S02]  /*0b70*/  IADD3 R18, P0, PT, R28.reuse, UR12, RZ ;  /* 0x0000000c1c127c10 */ /* 0x040fe4000ff1e0ff */
[----:B------:R-:W-:Y:S02]  /*0b80*/  IADD3 R28, P1, PT, R28, UR14, RZ ;  /* 0x0000000e1c1c7c10 */ /* 0x000fe4000ff3e0ff */
[C---:B------:R-:W-:Y:S02]  /*0b90*/  IADD3.X R19, PT, PT, R22.reuse, UR13, RZ, P0, !PT ;  /* 0x0000000d16137c10 */ /* 0x040fe400087fe4ff */
[----:B------:R-:W-:Y:S01]  /*0ba0*/  IADD3.X R29, PT, PT, R22, UR15, RZ, P1, !PT ;  /* 0x0000000f161d7c10 */ /* 0x000fe20008ffe4ff */
[----:B------:R-:W-:Y:S02]  /*0bb0*/  FADD R22, R16, R13 ;  /* 0x0000000d10167221 */ /* 0x000fe40000000000 */
[----:B------:R0:W2:Y:S04]  /*0bc0*/  LDG.E.64 R10, desc[UR6][R18.64] ;  /* 0x00000006120a7981 */ /* 0x0000a8000c1e1b00 */
[----:B------:R-:W2:Y:S01]  /*0bd0*/  LDG.E.64 R12, desc[UR6][R28.64] ;  /* 0x000000061c0c7981 */ /* 0x000ea2000c1e1b00 */
[----:B------:R-:W-:-:S04]  /*0be0*/  IMAD.WIDE R16, R6, 0x8, R28 ;  /* 0x0000000806107825 */ /* 0x000fc800078e021c */
[----:B0-----:R-:W-:Y:S02]  /*0bf0*/  IMAD.WIDE R18, R6, 0x8, R18 ;  /* 0x0000000806127825 */ /* 0x001fe400078e0212 */
[----:B------:R-:W3:Y:S04]  /*0c00*/  LDG.E.64 R16, desc[UR6][R16.64] ;  /* 0x0000000610107981 */ /* 0x000ee8000c1e1b00 */
[----:B------:R-:W4:Y:S01]  /*0c10*/  LDG.E.64 R18, desc[UR6][R18.64] ;  /* 0x0000000612127981 */ /* 0x000f22000c1e1b00 */
[----:B------:R-:W-:Y:S01]  /*0c20*/  FADD R15, R26, R15 ;  /* 0x0000000f1a0f7221 */ /* 0x000fe20000000000 */
[----:B------:R-:W-:Y:S01]  /*0c30*/  IADD3 R24, P0, PT, R5, R24, RZ ;  /* 0x0000001805187210 */ /* 0x000fe20007f1e0ff */
[C---:B--2---:R-:W-:Y:S01]  /*0c40*/  FMUL R27, R11.reuse, R13 ;  /* 0x0000000d0b1b7220 */ /* 0x044fe20000400000 */
[----:B------:R-:W-:-:S03]  /*0c50*/  FMUL R26, R11, R12 ;  /* 0x0000000c0b1a7220 */ /* 0x000fc60000400000 */
[C---:B------:R-:W-:Y:S01]  /*0c60*/  FFMA R27, R10.reuse, R12, -R27 ;  /* 0x0000000c0a1b7223 */ /* 0x040fe2000000081b */
[----:B------:R-:W-:-:S03]  /*0c70*/  FFMA R26, R10, R13, R26 ;  /* 0x0000000d0a1a7223 */ /* 0x000fc6000000001a */
[----:B------:R-:W-:Y:S01]  /*0c80*/  FADD R8, R8, R27 ;  /* 0x0000001b08087221 */ /* 0x000fe20000000000 */
[----:B------:R-:W-:Y:S01]  /*0c90*/  FADD R9, R9, R26 ;  /* 0x0000001a09097221 */ /* 0x000fe20000000000 */
[C---:B---3--:R-:W-:Y:S01]  /*0ca0*/  FMUL R27, R11.reuse, R17 ;  /* 0x000000110b1b7220 */ /* 0x048fe20000400000 */
[-C--:B------:R-:W-:Y:S01]  /*0cb0*/  FMUL R26, R11, R16.reuse ;  /* 0x000000100b1a7220 */ /* 0x080fe20000400000 */
[----:B----4-:R-:W-:Y:S02]  /*0cc0*/  FMUL R11, R13, R19 ;  /* 0x000000130d0b7220 */ /* 0x010fe40000400000 */
[C---:B------:R-:W-:Y:S01]  /*0cd0*/  FFMA R28, R10.reuse, R16, -R27 ;  /* 0x000000100a1c7223 */ /* 0x040fe2000000081b */
[----:B------:R-:W-:Y:S01]  /*0ce0*/  FFMA R27, R10, R17, R26 ;  /* 0x000000110a1b7223 */ /* 0x000fe2000000001a */
[CC--:B------:R-:W-:Y:S01]  /*0cf0*/  FFMA R10, R12.reuse, R18.reuse, -R11 ;  /* 0x000000120c0a7223 */ /* 0x0c0fe2000000080b */
[-C--:B------:R-:W-:Y:S01]  /*0d00*/  FMUL R12, R12, R19.reuse ;  /* 0x000000130c0c7220 */ /* 0x080fe20000400000 */
[-C--:B------:R-:W-:Y:S01]  /*0d10*/  FMUL R11, R17, R19.reuse ;  /* 0x00000013110b7220 */ /* 0x080fe20000400000 */
[C---:B------:R-:W-:Y:S01]  /*0d20*/  FMUL R26, R16.reuse, R19 ;  /* 0x00000013101a7220 */ /* 0x040fe20000400000 */
[----:B------:R-:W-:Y:S01]  /*0d30*/  FADD R10, R25, R10 ;  /* 0x0000000a190a7221 */ /* 0x000fe20000000000 */
[-C--:B------:R-:W-:Y:S01]  /*0d40*/  FFMA R12, R13, R18.reuse, R12 ;  /* 0x000000120d0c7223 */ /* 0x080fe2000000000c */
[-C--:B------:R-:W-:Y:S01]  /*0d50*/  FFMA R19, R16, R18.reuse, -R11 ;  /* 0x0000001210137223 */ /* 0x080fe2000000080b */
[----:B------:R-:W-:Y:S01]  /*0d60*/  FFMA R18, R17, R18, R26 ;  /* 0x0000001211127223 */ /* 0x000fe2000000001a */
[----:B------:R-:W-:Y:S01]  /*0d70*/  IADD3.X R26, PT, PT, RZ, R20, RZ, P0, !PT ;  /* 0x00000014ff1a7210 */ /* 0x000fe200007fe4ff */
[----:B------:R-:W-:Y:S01]  /*0d80*/  FADD R11, R21, R12 ;  /* 0x0000000c150b7221 */ /* 0x000fe20000000000 */
[----:B------:R-:W-:Y:S01]  /*0d90*/  ISETP.GE.U32.AND P0, PT, R24, R2, PT ;  /* 0x000000021800720c */ /* 0x000fe20003f06070 */
[----:B------:R-:W-:Y:S01]  /*0da0*/  FADD R12, R23, R28 ;  /* 0x0000001c170c7221 */ /* 0x000fe20000000000 */
[----:B------:R-:W-:Y:S01]  /*0db0*/  FADD R13, R22, R27 ;  /* 0x0000001b160d7221 */ /* 0x000fe20000000000 */
[----:B------:R-:W-:Y:S01]  /*0dc0*/  FADD R14, R14, R19 ;  /* 0x000000130e0e7221 */ /* 0x000fe20000000000 */
[----:B------:R-:W-:Y:S01]  /*0dd0*/  ISETP.GE.U32.AND.EX P0, PT, R26, R3, PT, P0 ;  /* 0x000000031a00720c */ /* 0x000fe20003f06100 */
[----:B------:R-:W-:-:S12]  /*0de0*/  FADD R15, R15, R18 ;  /* 0x000000120f0f7221 */ /* 0x000fd80000000000 */
[----:B------:R-:W-:Y:S05]  /*0df0*/  @!P0 BRA `(.L_x_92) ;  /* 0xfffffff800848947 */ /* 0x000fea000383ffff */
.L_x_86:
[----:B------:R-:W-:Y:S05]  /*0e00*/  BSYNC.RECONVERGENT B0 ;  /* 0x0000000000007941 */ /* 0x000fea0003800200 */
.L_x_85:
        /* <DEDUP_REMOVED lines=39> */
.L_x_94:
[----:B------:R-:W-:Y:S05]  /*1080*/  BSYNC.RECONVERGENT B0 ;  /* 0x0000000000007941 */ /* 0x000fea0003800200 */
.L_x_93:
        /* <DEDUP_REMOVED lines=23> */
.L_x_96:
[----:B------:R-:W-:Y:S05]  /*1200*/  BSYNC.RECONVERGENT B0 ;  /* 0x0000000000007941 */ /* 0x000fea0003800200 */
.L_x_95:
        /* <DEDUP_REMOVED lines=23> */
.L_x_98:
[----:B------:R-:W-:Y:S05]  /*1380*/  BSYNC.RECONVERGENT B0 ;  /* 0x0000000000007941 */ /* 0x000fea0003800200 */
.L_x_97:
        /* <DEDUP_REMOVED lines=23> */
.L_x_100:
[----:B------:R-:W-:Y:S05]  /*1500*/  BSYNC.RECONVERGENT B0 ;  /* 0x0000000000007941 */ /* 0x000fea0003800200 */
.L_x_99:
        /* <DEDUP_REMOVED lines=23> */
.L_x_102:
[----:B------:R-:W-:Y:S05]  /*1680*/  BSYNC.RECONVERGENT B0 ;  /* 0x0000000000007941 */ /* 0x000fea0003800200 */
.L_x_101:
        /* <DEDUP_REMOVED lines=23> */
.L_x_104:
[----:B------:R-:W-:Y:S05]  /*1800*/  BSYNC.RECONVERGENT B0 ;  /* 0x0000000000007941 */ /* 0x000fea0003800200 */
.L_x_103:
        /* <DEDUP_REMOVED lines=23> */
.L_x_106:
[----:B------:R-:W-:Y:S05]  /*1980*/  BSYNC.RECONVERGENT B0 ;  /* 0x0000000000007941 */ /* 0x000fea0003800200 */
.L_x_105:
        /* <DEDUP_REMOVED lines=12> */
        .weak           $__internal_4_$__cuda_sm20_div_u64
        .type           $__internal_4_$__cuda_sm20_div_u64,@function
        .size           $__internal_4_$__cuda_sm20_div_u64,(.L_x_116 - $__internal_4_$__cuda_sm20_div_u64)
$__internal_4_$__cuda_sm20_div_u64:
        /* <DEDUP_REMOVED lines=59> */
[----:B------:R-:W-:Y:S02]  /*1e00*/  SEL R6, R6, R11, P0 ;  /* 0x0000000b06067207 */ /* 0x000fe40000000000 */
[----:B------:R-:W-:-:S02]  /*1e10*/  MOV R11, 0x0 ;  /* 0x00000000000b7802 */ /* 0x000fc40000000f00 */
[----:B------:R-:W-:Y:S02]  /*1e20*/  ISETP.NE.AND.EX P1, PT, RZ, RZ, PT, P1 ;  /* 0x000000ffff00720c */ /* 0x000fe40003f25310 */
[----:B------:R-:W-:Y:S02]  /*1e30*/  SEL R7, R7, R8, P0 ;  /* 0x0000000807077207 */ /* 0x000fe40000000000 */
[----:B------:R-:W-:Y:S02]  /*1e40*/  SEL R6, R6, 0xffffffff, P1 ;  /* 0xffffffff06067807 */ /* 0x000fe40000800000 */
[----:B------:R-:W-:Y:S01]  /*1e50*/  SEL R7, R7, 0xffffffff, P1 ;  /* 0xffffffff07077807 */ /* 0x000fe20000800000 */
[----:B------:R-:W-:Y:S06]  /*1e60*/  RET.REL.NODEC R10 `(_Z7_q1gradPK6float2S1_PS_mm) ;  /* 0xffffffe00a647950 */ /* 0x000fec0003c3ffff */
.L_x_107:
        /* <DEDUP_REMOVED lines=9> */
.L_x_116:


//--------------------- .text._Z13_set2standardP6float2m --------------------------
	.section	.text._Z13_set2standardP6float2m,"ax",@progbits
	.align	128
        .global         _Z13_set2standardP6float2m
        .type           _Z13_set2standardP6float2m,@function
        .size           _Z13_set2standardP6float2m,(.L_x_128 - _Z13_set2standardP6float2m)
        .other          _Z13_set2standardP6float2m,@"STO_CUDA_ENTRY STV_DEFAULT"
_Z13_set2standardP6float2m:
.text._Z13_set2standardP6float2m:
[----:B------:R-:W-:Y:S01]  /*0000*/  LDC R1, c[0x0][0x37c] ;  /* 0x0000df00ff017b82 */ /* 0x000fe20000000800 */
[----:B------:R-:W0:Y:S07]  /*0010*/  S2R R2, SR_TID.X ;  /* 0x0000000000027919 */ /* 0x000e2e0000002100 */
[----:B------:R-:W0:Y:S01]  /*0020*/  S2UR UR8, SR_CTAID.X ;  /* 0x00000000000879c3 */ /* 0x000e220000002500 */
[----:B------:R-:W1:Y:S01]  /*0030*/  LDCU UR4, c[0x0][0x388] ;  /* 0x00007100ff0477ac */ /* 0x000e620008000800 */
[----:B------:R-:W-:Y:S01]  /*0040*/  BSSY.RECONVERGENT B0, `(.L_x_108) ;  /* 0x0000018000007945 */ /* 0x000fe20003800200 */
[----:B------:R-:W-:Y:S01]  /*0050*/  UMOV UR5, 0x1 ;  /* 0x0000000100057882 */ /* 0x000fe20000000000 */
[----:B------:R-:W2:Y:S04]  /*0060*/  LDCU.64 UR6, c[0x0][0x358] ;  /* 0x00006b00ff0677ac */ /* 0x000ea80008000a00 */
[----:B------:R-:W3:Y:S01]  /*0070*/  LDC R3, c[0x0][0x360] ;  /* 0x0000d800ff037b82 */ /* 0x000ee20000000800 */
[----:B-1----:R-:W-:-:S04]  /*0080*/  USHF.L.U32 UR4, UR5, UR4, URZ ;  /* 0x0000000405047299 */ /* 0x002fc800080006ff */
[----:B------:R-:W-:Y:S01]  /*0090*/  USHF.R.S32.HI UR9, URZ, 0x1f, UR4 ;  /* 0x0000001fff097899 */ /* 0x000fe20008011404 */
[----:B0-----:R-:W-:Y:S01]  /*00a0*/  LOP3.LUT P1, RZ, R2, UR8, RZ, 0xfc, !PT ;  /* 0x0000000802ff7c12 */ /* 0x001fe2000f82fcff */
[----:B---3--:R-:W-:-:S05]  /*00b0*/  IMAD R0, R3, UR8, R2 ;  /* 0x0000000803007c24 */ /* 0x008fca000f8e0202 */
[----:B------:R-:W-:-:S04]  /*00c0*/  ISETP.GE.U32.AND P0, PT, R0, UR4, PT ;  /* 0x0000000400007c0c */ /* 0x000fc8000bf06070 */
[----:B------:R-:W-:-:S13]  /*00d0*/  ISETP.GE.U32.AND.EX P0, PT, RZ, UR9, PT, P0 ;  /* 0x00000009ff007c0c */ /* 0x000fda000bf06100 */
[----:B--2---:R-:W-:Y:S05]  /*00e0*/  @P0 BRA `(.L_x_109) ;  /* 0x0000000000340947 */ /* 0x004fea0003800000 */
[----:B------:R-:W0:Y:S01]  /*00f0*/  LDC.64 R6, c[0x0][0x380] ;  /* 0x0000e000ff067b82 */ /* 0x000e220000000a00 */
[----:B------:R-:W1:Y:S01]  /*0100*/  LDCU UR5, c[0x0][0x370] ;  /* 0x00006e00ff0577ac */ /* 0x000e620008000800 */
[----:B------:R-:W-:Y:S02]  /*0110*/  IMAD.MOV.U32 R5, RZ, RZ, R0 ;  /* 0x000000ffff057224 */ /* 0x000fe400078e0000 */
[----:B------:R-:W-:Y:S02]  /*0120*/  IMAD.MOV.U32 R4, RZ, RZ, RZ ;  /* 0x000000ffff047224 */ /* 0x000fe400078e00ff */
[----:B-1----:R-:W-:-:S07]  /*0130*/  IMAD R0, R3, UR5, RZ ;  /* 0x0000000503007c24 */ /* 0x002fce000f8e02ff */
.L_x_110:
[----:B0-----:R-:W-:-:S04]  /*0140*/  LEA R2, P0, R5, R6, 0x3 ;  /* 0x0000000605027211 */ /* 0x001fc800078018ff */
[----:B------:R-:W-:Y:S02]  /*0150*/  LEA.HI.X R3, R5, R7, R4, 0x3, P0 ;  /* 0x0000000705037211 */ /* 0x000fe400000f1c04 */
[----:B------:R-:W-:-:S03]  /*0160*/  IADD3 R5, P0, PT, R0, R5, RZ ;  /* 0x0000000500057210 */ /* 0x000fc60007f1e0ff */
[----:B------:R1:W-:Y:S02]  /*0170*/  STG.E.64 desc[UR6][R2.64], RZ ;  /* 0x000000ff02007986 */ /* 0x0003e4000c101b06 */
[----:B------:R-:W-:Y:S01]  /*0180*/  IMAD.X R4, RZ, RZ, R4, P0 ;  /* 0x000000ffff047224 */ /* 0x000fe200000e0604 */
[----:B------:R-:W-:-:S04]  /*0190*/  ISETP.GE.U32.AND P0, PT, R5, UR4, PT ;  /* 0x0000000405007c0c */ /* 0x000fc8000bf06070 */
[----:B------:R-:W-:-:S13]  /*01a0*/  ISETP.GE.U32.AND.EX P0, PT, R4, UR9, PT, P0 ;  /* 0x0000000904007c0c */ /* 0x000fda000bf06100 */
[----:B-1----:R-:W-:Y:S05]  /*01b0*/  @!P0 BRA `(.L_x_110) ;  /* 0xfffffffc00e08947 */ /* 0x002fea000383ffff */
.L_x_109:
[----:B------:R-:W-:Y:S05]  /*01c0*/  BSYNC.RECONVERGENT B0 ;  /* 0x0000000000007941 */ /* 0x000fea0003800200 */
.L_x_108:
[----:B------:R-:W-:Y:S06]  /*01d0*/  BAR.SYNC.DEFER_BLOCKING 0x0 ;  /* 0x0000000000007b1d */ /* 0x000fec0000010000 */
[----:B------:R-:W-:Y:S05]  /*01e0*/  @P1 EXIT ;  /* 0x000000000000194d */ /* 0x000fea0003800000 */
[----:B------:R-:W0:Y:S01]  /*01f0*/  LDC.64 R2, c[0x0][0x380] ;  /* 0x0000e000ff027b82 */ /* 0x000e220000000a00 */
[----:B------:R-:W-:Y:S02]  /*0200*/  IMAD.MOV.U32 R4, RZ, RZ, 0x3f800000 ;  /* 0x3f800000ff047424 */ /* 0x000fe400078e00ff */
[----:B------:R-:W-:-:S05]  /*0210*/  IMAD.MOV.U32 R5, RZ, RZ, RZ ;  /* 0x000000ffff057224 */ /* 0x000fca00078e00ff */
[----:B0-----:R-:W-:Y:S01]  /*0220*/  STG.E.64 desc[UR6][R2.64], R4 ;  /* 0x0000000402007986 */ /* 0x001fe2000c101b06 */
[----:B------:R-:W-:Y:S05]  /*0230*/  EXIT ;  /* 0x000000000000794d */ /* 0x000fea0003800000 */
.L_x_111:
        /* <DEDUP_REMOVED lines=12> */
.L_x_128:


//--------------------- .nv.shared.reserved.0     --------------------------
	.section	.nv.shared.reserved.0,"aw",@nobits
	.weak		__nv_reservedSMEM_offset_0_alias
	.size		__nv_reservedSMEM_offset_0_alias, 0, 64
	.other		__nv_reservedSMEM_offset_0_alias,@"STO_CUDA_RESERVED_SHARED STV_DEFAULT"
__nv_reservedSMEM_offset_0_alias:
	.zero		0
	.zero		64


//--------------------- .nv.shared._Z14_get_q2densityPK6float2PS_mmm --------------------------
	.section	.nv.shared._Z14_get_q2densityPK6float2PS_mmm,"aw",@nobits
	.sectionflags	@""
	.align	8
.nv.shared._Z14_get_q2densityPK6float2PS_mmm:
	.zero		17408


//--------------------- .nv.shared._Z14_get_q1densityPK6float2PS_mm --------------------------
	.section	.nv.shared._Z14_get_q1densityPK6float2PS_mm,"aw",@nobits
	.sectionflags	@""
	.align	8
.nv.shared._Z14_get_q1densityPK6float2PS_mm:
	.zero		5120


//--------------------- .nv.shared._Z12_q2grad_diagPK6float2S1_PS_mmm --------------------------
	.section	.nv.shared._Z12_q2grad_diagPK6float2S1_PS_mmm,"aw",@nobits
	.sectionflags	@""
	.align	8
.nv.shared._Z12_q2grad_diagPK6float2S1_PS_mmm:
	.zero		5120


//--------------------- .nv.shared._Z7_q2gradPK6float2S1_PS_mmm --------------------------
	.section	.nv.shared._Z7_q2gradPK6float2S1_PS_mmm,"aw",@nobits
	.sectionflags	@""
	.align	8
.nv.shared._Z7_q2gradPK6float2S1_PS_mmm:
	.zero		17408


//--------------------- .nv.shared._Z7_q1gradPK6float2S1_PS_mm --------------------------
	.section	.nv.shared._Z7_q1gradPK6float2S1_PS_mm,"aw",@nobits
	.sectionflags	@""
	.align	8
.nv.shared._Z7_q1gradPK6float2S1_PS_mm:
	.zero		5120


//--------------------- .nv.constant0._Z4_addPK6float2PS_m --------------------------
	.section	.nv.constant0._Z4_addPK6float2PS_m,"a",@progbits
	.sectionflags	@""
	.align	4
.nv.constant0._Z4_addPK6float2PS_m:
	.zero		920


//--------------------- .nv.constant0._Z16_conj_and_doublePK6float2PS_m --------------------------
	.section	.nv.constant0._Z16_conj_and_doublePK6float2PS_m,"a",@progbits
	.sectionflags	@""
	.align	4
.nv.constant0._Z16_conj_and_doublePK6float2PS_m:
	.zero		920


//--------------------- .nv.constant0._Z5_copyPK6float2PS_m --------------------------
	.section	.nv.constant0._Z5_copyPK6float2PS_m,"a",@progbits
	.sectionflags	@""
	.align	4
.nv.constant0._Z5_copyPK6float2PS_m:
	.zero		920


//--------------------- .nv.constant0._Z14_get_q2densityPK6float2PS_mmm --------------------------
	.section	.nv.constant0._Z14_get_q2densityPK6float2PS_mmm,"a",@progbits
	.sectionflags	@""
	.align	4
.nv.constant0._Z14_get_q2densityPK6float2PS_mmm:
	.zero		936


//--------------------- .nv.constant0._Z14_get_q1densityPK6float2PS_mm --------------------------
	.section	.nv.constant0._Z14_get_q1densityPK6float2PS_mm,"a",@progbits
	.sectionflags	@""
	.align	4
.nv.constant0._Z14_get_q1densityPK6float2PS_mm:
	.zero		928


//--------------------- .nv.constant0._Z12_q2gate_diagP6float2mmm --------------------------
	.section	.nv.constant0._Z12_q2gate_diagP6float2mmm,"a",@progbits
	.sectionflags	@""
	.align	4
.nv.constant0._Z12_q2gate_diagP6float2mmm:
	.zero		928


//--------------------- .nv.constant0._Z7_q2gateP6float2mmm --------------------------
	.section	.nv.constant0._Z7_q2gateP6float2mmm,"a",@progbits
	.sectionflags	@""
	.align	4
.nv.constant0._Z7_q2gateP6float2mmm:
	.zero		928


//--------------------- .nv.constant0._Z7_q1gateP6float2mm --------------------------
	.section	.nv.constant0._Z7_q1gateP6float2mm,"a",@progbits
	.sectionflags	@""
	.align	4
.nv.constant0._Z7_q1gateP6float2mm:
	.zero		920


//--------------------- .nv.constant0._Z12_q2grad_diagPK6float2S1_PS_mmm --------------------------
	.section	.nv.constant0._Z12_q2grad_diagPK6float2S1_PS_mmm,"a",@progbits
	.sectionflags	@""
	.align	4
.nv.constant0._Z12_q2grad_diagPK6float2S1_PS_mmm:
	.zero		944


//--------------------- .nv.constant0._Z7_q2gradPK6float2S1_PS_mmm --------------------------
	.section	.nv.constant0._Z7_q2gradPK6float2S1_PS_mmm,"a",@progbits
	.sectionflags	@""
	.align	4
.nv.constant0._Z7_q2gradPK6float2S1_PS_mmm:
	.zero		944


//--------------------- .nv.constant0._Z7_q1gradPK6float2S1_PS_mm --------------------------
	.section	.nv.constant0._Z7_q1gradPK6float2S1_PS_mm,"a",@progbits
	.sectionflags	@""
	.align	4
.nv.constant0._Z7_q1gradPK6float2S1_PS_mm:
	.zero		936


//--------------------- .nv.constant0._Z13_set2standardP6float2m --------------------------
	.section	.nv.constant0._Z13_set2standardP6float2m,"a",@progbits
	.sectionflags	@""
	.align	4
.nv.constant0._Z13_set2standardP6float2m:
	.zero		912


//--------------------- SYMBOLS --------------------------

	.type		.nv.reservedSmem.offset0,@object
	.size		.nv.reservedSmem.offset0,0x4
	.type		.nv.reservedSmem.cap,@object
	.size		.nv.reservedSmem.cap,0x4
